//
// Generated by NVIDIA NVVM Compiler
//
// Compiler Build ID: CL-36424714
// Cuda compilation tools, release 13.0, V13.0.88
// Based on NVVM 20.0.0
//

.version 9.0
.target sm_100
.address_size 64

	// .globl	_Z19jrc3_cuda_rho_driftPfPKiPKfS3_S1_f
// _ZZ19jrc3_cuda_rho_driftPfPKiPKfS3_S1_fE7mrFet1_ has been demoted
// _ZZ19jrc3_cuda_rho_driftPfPKiPKfS3_S1_fE8viSite1_ has been demoted
// _ZZ19jrc3_cuda_rho_driftPfPKiPKfS3_S1_fE7mnRho1_ has been demoted
// _ZZ19jrc3_cuda_rho_driftPfPKiPKfS3_S1_fE8mnComp1_ has been demoted

.visible .entry _Z19jrc3_cuda_rho_driftPfPKiPKfS3_S1_f(
	.param .u64 .ptr .align 1 _Z19jrc3_cuda_rho_driftPfPKiPKfS3_S1_f_param_0,
	.param .u64 .ptr .align 1 _Z19jrc3_cuda_rho_driftPfPKiPKfS3_S1_f_param_1,
	.param .u64 .ptr .align 1 _Z19jrc3_cuda_rho_driftPfPKiPKfS3_S1_f_param_2,
	.param .u64 .ptr .align 1 _Z19jrc3_cuda_rho_driftPfPKiPKfS3_S1_f_param_3,
	.param .u64 .ptr .align 1 _Z19jrc3_cuda_rho_driftPfPKiPKfS3_S1_f_param_4,
	.param .f32 _Z19jrc3_cuda_rho_driftPfPKiPKfS3_S1_f_param_5
)
{
	.local .align 4 .b8 	__local_depot0[360];
	.reg .b64 	%SP;
	.reg .b64 	%SPL;
	.reg .pred 	%p<126>;
	.reg .b32 	%r<536>;
	.reg .b32 	%f<369>;
	.reg .b64 	%rd<101>;
	.reg .b64 	%fd<4>;
	// demoted variable
	.shared .align 4 .b8 _ZZ19jrc3_cuda_rho_driftPfPKiPKfS3_S1_fE7mrFet1_[2880];
	// demoted variable
	.shared .align 4 .b8 _ZZ19jrc3_cuda_rho_driftPfPKiPKfS3_S1_fE8viSite1_[64];
	// demoted variable
	.shared .align 4 .b8 _ZZ19jrc3_cuda_rho_driftPfPKiPKfS3_S1_fE7mnRho1_[8192];
	// demoted variable
	.shared .align 4 .b8 _ZZ19jrc3_cuda_rho_driftPfPKiPKfS3_S1_fE8mnComp1_[8192];
	mov.u64 	%SPL, __local_depot0;
	ld.param.u64 	%rd20, [_Z19jrc3_cuda_rho_driftPfPKiPKfS3_S1_f_param_0];
	ld.param.u64 	%rd21, [_Z19jrc3_cuda_rho_driftPfPKiPKfS3_S1_f_param_1];
	ld.param.u64 	%rd22, [_Z19jrc3_cuda_rho_driftPfPKiPKfS3_S1_f_param_2];
	ld.param.u64 	%rd23, [_Z19jrc3_cuda_rho_driftPfPKiPKfS3_S1_f_param_3];
	ld.param.u64 	%rd24, [_Z19jrc3_cuda_rho_driftPfPKiPKfS3_S1_f_param_4];
	ld.param.f32 	%f28, [_Z19jrc3_cuda_rho_driftPfPKiPKfS3_S1_f_param_5];
	cvta.to.global.u64 	%rd1, %rd23;
	cvta.to.global.u64 	%rd2, %rd22;
	cvta.to.global.u64 	%rd3, %rd21;
	cvta.to.global.u64 	%rd25, %rd24;
	add.u64 	%rd4, %SPL, 0;
	add.u64 	%rd5, %SPL, 180;
	mov.u32 	%r157, %ctaid.x;
	mov.u32 	%r158, %ctaid.y;
	mov.u32 	%r159, %nctaid.x;
	mad.lo.s32 	%r160, %r158, %r159, %r157;
	shl.b32 	%r1, %r160, 4;
	mov.u32 	%r2, %tid.x;
	add.s32 	%r3, %r1, %r2;
	ld.global.u32 	%r4, [%rd25];
	ld.global.u32 	%r5, [%rd25+4];
	ld.global.u32 	%r161, [%rd25+8];
	setp.ge.s32 	%p1, %r2, %r161;
	@%p1 bra 	$L__BB0_50;
	shl.b32 	%r162, %r2, 2;
	mov.u32 	%r163, _ZZ19jrc3_cuda_rho_driftPfPKiPKfS3_S1_fE7mrFet1_;
	add.s32 	%r7, %r163, %r162;
	setp.ge.s32 	%p2, %r1, %r4;
	mul.wide.s32 	%rd28, %r1, 4;
	add.s64 	%rd6, %rd3, %rd28;
	@%p2 bra 	$L__BB0_3;
	mad.lo.s32 	%r166, %r1, %r161, %r2;
	mul.wide.s32 	%rd29, %r166, 4;
	add.s64 	%rd30, %rd2, %rd29;
	ld.global.f32 	%f29, [%rd30];
	st.shared.f32 	[%r7], %f29;
	ld.global.u32 	%r478, [%rd6];
	bra.uni 	$L__BB0_4;
$L__BB0_3:
	mov.b32 	%r165, 0;
	st.shared.u32 	[%r7], %r165;
	mov.b32 	%r478, -1;
$L__BB0_4:
	st.shared.u32 	[_ZZ19jrc3_cuda_rho_driftPfPKiPKfS3_S1_fE8viSite1_], %r478;
	add.s32 	%r10, %r1, 1;
	setp.lt.s32 	%p3, %r10, %r4;
	@%p3 bra 	$L__BB0_6;
	mov.b32 	%r168, 0;
	st.shared.u32 	[%r7+180], %r168;
	mov.b32 	%r479, -1;
	bra.uni 	$L__BB0_7;
$L__BB0_6:
	mad.lo.s32 	%r169, %r10, %r161, %r2;
	mul.wide.s32 	%rd31, %r169, 4;
	add.s64 	%rd32, %rd2, %rd31;
	ld.global.f32 	%f30, [%rd32];
	st.shared.f32 	[%r7+180], %f30;
	ld.global.u32 	%r479, [%rd6+4];
$L__BB0_7:
	st.shared.u32 	[_ZZ19jrc3_cuda_rho_driftPfPKiPKfS3_S1_fE8viSite1_+4], %r479;
	add.s32 	%r13, %r1, 2;
	setp.lt.s32 	%p4, %r13, %r4;
	@%p4 bra 	$L__BB0_9;
	mov.b32 	%r171, 0;
	st.shared.u32 	[%r7+360], %r171;
	mov.b32 	%r480, -1;
	bra.uni 	$L__BB0_10;
$L__BB0_9:
	mad.lo.s32 	%r172, %r13, %r161, %r2;
	mul.wide.s32 	%rd33, %r172, 4;
	add.s64 	%rd34, %rd2, %rd33;
	ld.global.f32 	%f31, [%rd34];
	st.shared.f32 	[%r7+360], %f31;
	ld.global.u32 	%r480, [%rd6+8];
$L__BB0_10:
	st.shared.u32 	[_ZZ19jrc3_cuda_rho_driftPfPKiPKfS3_S1_fE8viSite1_+8], %r480;
	add.s32 	%r16, %r1, 3;
	setp.lt.s32 	%p5, %r16, %r4;
	@%p5 bra 	$L__BB0_12;
	mov.b32 	%r174, 0;
	st.shared.u32 	[%r7+540], %r174;
	mov.b32 	%r481, -1;
	bra.uni 	$L__BB0_13;
$L__BB0_12:
	mad.lo.s32 	%r175, %r16, %r161, %r2;
	mul.wide.s32 	%rd35, %r175, 4;
	add.s64 	%rd36, %rd2, %rd35;
	ld.global.f32 	%f32, [%rd36];
	st.shared.f32 	[%r7+540], %f32;
	ld.global.u32 	%r481, [%rd6+12];
$L__BB0_13:
	st.shared.u32 	[_ZZ19jrc3_cuda_rho_driftPfPKiPKfS3_S1_fE8viSite1_+12], %r481;
	add.s32 	%r19, %r1, 4;
	setp.lt.s32 	%p6, %r19, %r4;
	@%p6 bra 	$L__BB0_15;
	mov.b32 	%r177, 0;
	st.shared.u32 	[%r7+720], %r177;
	mov.b32 	%r482, -1;
	bra.uni 	$L__BB0_16;
$L__BB0_15:
	mad.lo.s32 	%r178, %r19, %r161, %r2;
	mul.wide.s32 	%rd37, %r178, 4;
	add.s64 	%rd38, %rd2, %rd37;
	ld.global.f32 	%f33, [%rd38];
	st.shared.f32 	[%r7+720], %f33;
	ld.global.u32 	%r482, [%rd6+16];
$L__BB0_16:
	st.shared.u32 	[_ZZ19jrc3_cuda_rho_driftPfPKiPKfS3_S1_fE8viSite1_+16], %r482;
	add.s32 	%r22, %r1, 5;
	setp.lt.s32 	%p7, %r22, %r4;
	@%p7 bra 	$L__BB0_18;
	mov.b32 	%r180, 0;
	st.shared.u32 	[%r7+900], %r180;
	mov.b32 	%r483, -1;
	bra.uni 	$L__BB0_19;
$L__BB0_18:
	mad.lo.s32 	%r181, %r22, %r161, %r2;
	mul.wide.s32 	%rd39, %r181, 4;
	add.s64 	%rd40, %rd2, %rd39;
	ld.global.f32 	%f34, [%rd40];
	st.shared.f32 	[%r7+900], %f34;
	ld.global.u32 	%r483, [%rd6+20];
$L__BB0_19:
	st.shared.u32 	[_ZZ19jrc3_cuda_rho_driftPfPKiPKfS3_S1_fE8viSite1_+20], %r483;
	add.s32 	%r25, %r1, 6;
	setp.lt.s32 	%p8, %r25, %r4;
	@%p8 bra 	$L__BB0_21;
	mov.b32 	%r183, 0;
	st.shared.u32 	[%r7+1080], %r183;
	mov.b32 	%r484, -1;
	bra.uni 	$L__BB0_22;
$L__BB0_21:
	mad.lo.s32 	%r184, %r25, %r161, %r2;
	mul.wide.s32 	%rd41, %r184, 4;
	add.s64 	%rd42, %rd2, %rd41;
	ld.global.f32 	%f35, [%rd42];
	st.shared.f32 	[%r7+1080], %f35;
	ld.global.u32 	%r484, [%rd6+24];
$L__BB0_22:
	st.shared.u32 	[_ZZ19jrc3_cuda_rho_driftPfPKiPKfS3_S1_fE8viSite1_+24], %r484;
	add.s32 	%r28, %r1, 7;
	setp.lt.s32 	%p9, %r28, %r4;
	@%p9 bra 	$L__BB0_24;
	mov.b32 	%r186, 0;
	st.shared.u32 	[%r7+1260], %r186;
	mov.b32 	%r485, -1;
	bra.uni 	$L__BB0_25;
$L__BB0_24:
	mad.lo.s32 	%r187, %r28, %r161, %r2;
	mul.wide.s32 	%rd43, %r187, 4;
	add.s64 	%rd44, %rd2, %rd43;
	ld.global.f32 	%f36, [%rd44];
	st.shared.f32 	[%r7+1260], %f36;
	ld.global.u32 	%r485, [%rd6+28];
$L__BB0_25:
	st.shared.u32 	[_ZZ19jrc3_cuda_rho_driftPfPKiPKfS3_S1_fE8viSite1_+28], %r485;
	add.s32 	%r31, %r1, 8;
	setp.lt.s32 	%p10, %r31, %r4;
	@%p10 bra 	$L__BB0_27;
	mov.b32 	%r189, 0;
	st.shared.u32 	[%r7+1440], %r189;
	mov.b32 	%r486, -1;
	bra.uni 	$L__BB0_28;
$L__BB0_27:
	mad.lo.s32 	%r190, %r31, %r161, %r2;
	mul.wide.s32 	%rd45, %r190, 4;
	add.s64 	%rd46, %rd2, %rd45;
	ld.global.f32 	%f37, [%rd46];
	st.shared.f32 	[%r7+1440], %f37;
	ld.global.u32 	%r486, [%rd6+32];
$L__BB0_28:
	st.shared.u32 	[_ZZ19jrc3_cuda_rho_driftPfPKiPKfS3_S1_fE8viSite1_+32], %r486;
	add.s32 	%r34, %r1, 9;
	setp.lt.s32 	%p11, %r34, %r4;
	@%p11 bra 	$L__BB0_30;
	mov.b32 	%r192, 0;
	st.shared.u32 	[%r7+1620], %r192;
	mov.b32 	%r487, -1;
	bra.uni 	$L__BB0_31;
$L__BB0_30:
	mad.lo.s32 	%r193, %r34, %r161, %r2;
	mul.wide.s32 	%rd47, %r193, 4;
	add.s64 	%rd48, %rd2, %rd47;
	ld.global.f32 	%f38, [%rd48];
	st.shared.f32 	[%r7+1620], %f38;
	ld.global.u32 	%r487, [%rd6+36];
$L__BB0_31:
	st.shared.u32 	[_ZZ19jrc3_cuda_rho_driftPfPKiPKfS3_S1_fE8viSite1_+36], %r487;
	add.s32 	%r37, %r1, 10;
	setp.lt.s32 	%p12, %r37, %r4;
	@%p12 bra 	$L__BB0_33;
	mov.b32 	%r195, 0;
	st.shared.u32 	[%r7+1800], %r195;
	mov.b32 	%r488, -1;
	bra.uni 	$L__BB0_34;
$L__BB0_33:
	mad.lo.s32 	%r196, %r37, %r161, %r2;
	mul.wide.s32 	%rd49, %r196, 4;
	add.s64 	%rd50, %rd2, %rd49;
	ld.global.f32 	%f39, [%rd50];
	st.shared.f32 	[%r7+1800], %f39;
	ld.global.u32 	%r488, [%rd6+40];
$L__BB0_34:
	st.shared.u32 	[_ZZ19jrc3_cuda_rho_driftPfPKiPKfS3_S1_fE8viSite1_+40], %r488;
	add.s32 	%r40, %r1, 11;
	setp.lt.s32 	%p13, %r40, %r4;
	@%p13 bra 	$L__BB0_36;
	mov.b32 	%r198, 0;
	st.shared.u32 	[%r7+1980], %r198;
	mov.b32 	%r489, -1;
	bra.uni 	$L__BB0_37;
$L__BB0_36:
	mad.lo.s32 	%r199, %r40, %r161, %r2;
	mul.wide.s32 	%rd51, %r199, 4;
	add.s64 	%rd52, %rd2, %rd51;
	ld.global.f32 	%f40, [%rd52];
	st.shared.f32 	[%r7+1980], %f40;
	ld.global.u32 	%r489, [%rd6+44];
$L__BB0_37:
	st.shared.u32 	[_ZZ19jrc3_cuda_rho_driftPfPKiPKfS3_S1_fE8viSite1_+44], %r489;
	add.s32 	%r43, %r1, 12;
	setp.lt.s32 	%p14, %r43, %r4;
	@%p14 bra 	$L__BB0_39;
	mov.b32 	%r201, 0;
	st.shared.u32 	[%r7+2160], %r201;
	mov.b32 	%r490, -1;
	bra.uni 	$L__BB0_40;
$L__BB0_39:
	mad.lo.s32 	%r202, %r43, %r161, %r2;
	mul.wide.s32 	%rd53, %r202, 4;
	add.s64 	%rd54, %rd2, %rd53;
	ld.global.f32 	%f41, [%rd54];
	st.shared.f32 	[%r7+2160], %f41;
	ld.global.u32 	%r490, [%rd6+48];
$L__BB0_40:
	st.shared.u32 	[_ZZ19jrc3_cuda_rho_driftPfPKiPKfS3_S1_fE8viSite1_+48], %r490;
	add.s32 	%r46, %r1, 13;
	setp.lt.s32 	%p15, %r46, %r4;
	@%p15 bra 	$L__BB0_42;
	mov.b32 	%r204, 0;
	st.shared.u32 	[%r7+2340], %r204;
	mov.b32 	%r491, -1;
	bra.uni 	$L__BB0_43;
$L__BB0_42:
	mad.lo.s32 	%r205, %r46, %r161, %r2;
	mul.wide.s32 	%rd55, %r205, 4;
	add.s64 	%rd56, %rd2, %rd55;
	ld.global.f32 	%f42, [%rd56];
	st.shared.f32 	[%r7+2340], %f42;
	ld.global.u32 	%r491, [%rd6+52];
$L__BB0_43:
	st.shared.u32 	[_ZZ19jrc3_cuda_rho_driftPfPKiPKfS3_S1_fE8viSite1_+52], %r491;
	add.s32 	%r49, %r1, 14;
	setp.lt.s32 	%p16, %r49, %r4;
	@%p16 bra 	$L__BB0_45;
	mov.b32 	%r207, 0;
	st.shared.u32 	[%r7+2520], %r207;
	mov.b32 	%r492, -1;
	bra.uni 	$L__BB0_46;
$L__BB0_45:
	mad.lo.s32 	%r208, %r49, %r161, %r2;
	mul.wide.s32 	%rd57, %r208, 4;
	add.s64 	%rd58, %rd2, %rd57;
	ld.global.f32 	%f43, [%rd58];
	st.shared.f32 	[%r7+2520], %f43;
	ld.global.u32 	%r492, [%rd6+56];
$L__BB0_46:
	st.shared.u32 	[_ZZ19jrc3_cuda_rho_driftPfPKiPKfS3_S1_fE8viSite1_+56], %r492;
	add.s32 	%r52, %r1, 15;
	setp.lt.s32 	%p17, %r52, %r4;
	@%p17 bra 	$L__BB0_48;
	mov.b32 	%r210, 0;
	st.shared.u32 	[%r7+2700], %r210;
	mov.b32 	%r493, -1;
	bra.uni 	$L__BB0_49;
$L__BB0_48:
	mad.lo.s32 	%r211, %r52, %r161, %r2;
	mul.wide.s32 	%rd59, %r211, 4;
	add.s64 	%rd60, %rd2, %rd59;
	ld.global.f32 	%f44, [%rd60];
	st.shared.f32 	[%r7+2700], %f44;
	ld.global.u32 	%r493, [%rd6+60];
$L__BB0_49:
	st.shared.u32 	[_ZZ19jrc3_cuda_rho_driftPfPKiPKfS3_S1_fE8viSite1_+60], %r493;
$L__BB0_50:
	shl.b32 	%r212, %r2, 6;
	mov.u32 	%r213, _ZZ19jrc3_cuda_rho_driftPfPKiPKfS3_S1_fE8mnComp1_;
	add.s32 	%r55, %r213, %r212;
	mov.u32 	%r214, _ZZ19jrc3_cuda_rho_driftPfPKiPKfS3_S1_fE7mnRho1_;
	add.s32 	%r56, %r214, %r212;
	mov.b32 	%r215, 0;
	st.shared.u32 	[%r56], %r215;
	st.shared.u32 	[%r55], %r215;
	st.shared.u32 	[%r56+4], %r215;
	st.shared.u32 	[%r55+4], %r215;
	st.shared.u32 	[%r56+8], %r215;
	st.shared.u32 	[%r55+8], %r215;
	st.shared.u32 	[%r56+12], %r215;
	st.shared.u32 	[%r55+12], %r215;
	st.shared.u32 	[%r56+16], %r215;
	st.shared.u32 	[%r55+16], %r215;
	st.shared.u32 	[%r56+20], %r215;
	st.shared.u32 	[%r55+20], %r215;
	st.shared.u32 	[%r56+24], %r215;
	st.shared.u32 	[%r55+24], %r215;
	st.shared.u32 	[%r56+28], %r215;
	st.shared.u32 	[%r55+28], %r215;
	st.shared.u32 	[%r56+32], %r215;
	st.shared.u32 	[%r55+32], %r215;
	st.shared.u32 	[%r56+36], %r215;
	st.shared.u32 	[%r55+36], %r215;
	st.shared.u32 	[%r56+40], %r215;
	st.shared.u32 	[%r55+40], %r215;
	st.shared.u32 	[%r56+44], %r215;
	st.shared.u32 	[%r55+44], %r215;
	st.shared.u32 	[%r56+48], %r215;
	st.shared.u32 	[%r55+48], %r215;
	st.shared.u32 	[%r56+52], %r215;
	st.shared.u32 	[%r55+52], %r215;
	st.shared.u32 	[%r56+56], %r215;
	st.shared.u32 	[%r55+56], %r215;
	st.shared.u32 	[%r56+60], %r215;
	st.shared.u32 	[%r55+60], %r215;
	bar.sync 	0;
	setp.ge.s32 	%p18, %r2, %r5;
	@%p18 bra 	$L__BB0_164;
	mov.u32 	%r57, %ntid.x;
	add.s32 	%r58, %r161, -1;
	and.b32  	%r59, %r161, 15;
	add.s32 	%r60, %r59, -1;
	and.b32  	%r61, %r161, 7;
	add.s32 	%r62, %r61, -1;
	and.b32  	%r63, %r161, 2147483632;
	and.b32  	%r64, %r161, 3;
	neg.s32 	%r65, %r63;
	add.s64 	%rd7, %rd1, 32;
	mul.wide.s32 	%rd63, %r5, 4;
	mov.u32 	%r494, %r2;
$L__BB0_52:
	setp.lt.s32 	%p19, %r161, 1;
	mul.wide.s32 	%rd61, %r494, 4;
	add.s64 	%rd62, %rd3, %rd61;
	ld.global.u32 	%r67, [%rd62];
	add.s64 	%rd64, %rd62, %rd63;
	ld.global.u32 	%r68, [%rd64];
	@%p19 bra 	$L__BB0_99;
	setp.lt.u32 	%p84, %r58, 15;
	mul.lo.s32 	%r69, %r494, %r161;
	mov.b32 	%r496, 0;
	@%p84 bra 	$L__BB0_56;
	add.s64 	%rd100, %rd4, 32;
	add.s64 	%rd99, %rd5, 32;
	mov.u32 	%r507, %r69;
	mov.u32 	%r508, %r65;
$L__BB0_55:
	.pragma "nounroll";
	mul.wide.s32 	%rd65, %r507, 4;
	add.s64 	%rd66, %rd2, %rd65;
	add.s64 	%rd67, %rd7, %rd65;
	ld.global.f32 	%f45, [%rd66];
	st.local.f32 	[%rd100+-32], %f45;
	ld.global.f32 	%f46, [%rd67+-32];
	st.local.f32 	[%rd99+-32], %f46;
	ld.global.f32 	%f47, [%rd66+4];
	st.local.f32 	[%rd100+-28], %f47;
	ld.global.f32 	%f48, [%rd67+-28];
	st.local.f32 	[%rd99+-28], %f48;
	ld.global.f32 	%f49, [%rd66+8];
	st.local.f32 	[%rd100+-24], %f49;
	ld.global.f32 	%f50, [%rd67+-24];
	st.local.f32 	[%rd99+-24], %f50;
	ld.global.f32 	%f51, [%rd66+12];
	st.local.f32 	[%rd100+-20], %f51;
	ld.global.f32 	%f52, [%rd67+-20];
	st.local.f32 	[%rd99+-20], %f52;
	ld.global.f32 	%f53, [%rd66+16];
	st.local.f32 	[%rd100+-16], %f53;
	ld.global.f32 	%f54, [%rd67+-16];
	st.local.f32 	[%rd99+-16], %f54;
	ld.global.f32 	%f55, [%rd66+20];
	st.local.f32 	[%rd100+-12], %f55;
	ld.global.f32 	%f56, [%rd67+-12];
	st.local.f32 	[%rd99+-12], %f56;
	ld.global.f32 	%f57, [%rd66+24];
	st.local.f32 	[%rd100+-8], %f57;
	ld.global.f32 	%f58, [%rd67+-8];
	st.local.f32 	[%rd99+-8], %f58;
	ld.global.f32 	%f59, [%rd66+28];
	st.local.f32 	[%rd100+-4], %f59;
	ld.global.f32 	%f60, [%rd67+-4];
	st.local.f32 	[%rd99+-4], %f60;
	ld.global.f32 	%f61, [%rd66+32];
	st.local.f32 	[%rd100], %f61;
	ld.global.f32 	%f62, [%rd67];
	st.local.f32 	[%rd99], %f62;
	ld.global.f32 	%f63, [%rd66+36];
	st.local.f32 	[%rd100+4], %f63;
	ld.global.f32 	%f64, [%rd67+4];
	st.local.f32 	[%rd99+4], %f64;
	ld.global.f32 	%f65, [%rd66+40];
	st.local.f32 	[%rd100+8], %f65;
	ld.global.f32 	%f66, [%rd67+8];
	st.local.f32 	[%rd99+8], %f66;
	ld.global.f32 	%f67, [%rd66+44];
	st.local.f32 	[%rd100+12], %f67;
	ld.global.f32 	%f68, [%rd67+12];
	st.local.f32 	[%rd99+12], %f68;
	ld.global.f32 	%f69, [%rd66+48];
	st.local.f32 	[%rd100+16], %f69;
	ld.global.f32 	%f70, [%rd67+16];
	st.local.f32 	[%rd99+16], %f70;
	ld.global.f32 	%f71, [%rd66+52];
	st.local.f32 	[%rd100+20], %f71;
	ld.global.f32 	%f72, [%rd67+20];
	st.local.f32 	[%rd99+20], %f72;
	ld.global.f32 	%f73, [%rd66+56];
	st.local.f32 	[%rd100+24], %f73;
	ld.global.f32 	%f74, [%rd67+24];
	st.local.f32 	[%rd99+24], %f74;
	ld.global.f32 	%f75, [%rd66+60];
	st.local.f32 	[%rd100+28], %f75;
	ld.global.f32 	%f76, [%rd67+28];
	st.local.f32 	[%rd99+28], %f76;
	add.s32 	%r508, %r508, 16;
	add.s32 	%r507, %r507, 16;
	add.s64 	%rd100, %rd100, 64;
	add.s64 	%rd99, %rd99, 64;
	setp.eq.s32 	%p85, %r508, 0;
	mov.u32 	%r496, %r63;
	@%p85 bra 	$L__BB0_56;
	bra.uni 	$L__BB0_55;
$L__BB0_56:
	setp.eq.s32 	%p86, %r59, 0;
	@%p86 bra 	$L__BB0_66;
	setp.lt.u32 	%p87, %r60, 7;
	@%p87 bra 	$L__BB0_59;
	add.s32 	%r313, %r496, %r69;
	mul.wide.s32 	%rd68, %r313, 4;
	add.s64 	%rd69, %rd2, %rd68;
	ld.global.f32 	%f77, [%rd69];
	mul.wide.u32 	%rd70, %r496, 4;
	add.s64 	%rd71, %rd4, %rd70;
	st.local.f32 	[%rd71], %f77;
	add.s64 	%rd72, %rd1, %rd68;
	ld.global.f32 	%f78, [%rd72];
	add.s64 	%rd73, %rd5, %rd70;
	st.local.f32 	[%rd73], %f78;
	ld.global.f32 	%f79, [%rd69+4];
	st.local.f32 	[%rd71+4], %f79;
	ld.global.f32 	%f80, [%rd72+4];
	st.local.f32 	[%rd73+4], %f80;
	ld.global.f32 	%f81, [%rd69+8];
	st.local.f32 	[%rd71+8], %f81;
	ld.global.f32 	%f82, [%rd72+8];
	st.local.f32 	[%rd73+8], %f82;
	ld.global.f32 	%f83, [%rd69+12];
	st.local.f32 	[%rd71+12], %f83;
	ld.global.f32 	%f84, [%rd72+12];
	st.local.f32 	[%rd73+12], %f84;
	ld.global.f32 	%f85, [%rd69+16];
	st.local.f32 	[%rd71+16], %f85;
	ld.global.f32 	%f86, [%rd72+16];
	st.local.f32 	[%rd73+16], %f86;
	ld.global.f32 	%f87, [%rd69+20];
	st.local.f32 	[%rd71+20], %f87;
	ld.global.f32 	%f88, [%rd72+20];
	st.local.f32 	[%rd73+20], %f88;
	ld.global.f32 	%f89, [%rd69+24];
	st.local.f32 	[%rd71+24], %f89;
	ld.global.f32 	%f90, [%rd72+24];
	st.local.f32 	[%rd73+24], %f90;
	ld.global.f32 	%f91, [%rd69+28];
	st.local.f32 	[%rd71+28], %f91;
	ld.global.f32 	%f92, [%rd72+28];
	st.local.f32 	[%rd73+28], %f92;
	add.s32 	%r496, %r496, 8;
$L__BB0_59:
	setp.eq.s32 	%p88, %r61, 0;
	@%p88 bra 	$L__BB0_66;
	setp.lt.u32 	%p89, %r62, 3;
	@%p89 bra 	$L__BB0_62;
	add.s32 	%r314, %r496, %r69;
	mul.wide.s32 	%rd74, %r314, 4;
	add.s64 	%rd75, %rd2, %rd74;
	ld.global.f32 	%f93, [%rd75];
	mul.wide.u32 	%rd76, %r496, 4;
	add.s64 	%rd77, %rd4, %rd76;
	st.local.f32 	[%rd77], %f93;
	add.s64 	%rd78, %rd1, %rd74;
	ld.global.f32 	%f94, [%rd78];
	add.s64 	%rd79, %rd5, %rd76;
	st.local.f32 	[%rd79], %f94;
	ld.global.f32 	%f95, [%rd75+4];
	st.local.f32 	[%rd77+4], %f95;
	ld.global.f32 	%f96, [%rd78+4];
	st.local.f32 	[%rd79+4], %f96;
	ld.global.f32 	%f97, [%rd75+8];
	st.local.f32 	[%rd77+8], %f97;
	ld.global.f32 	%f98, [%rd78+8];
	st.local.f32 	[%rd79+8], %f98;
	ld.global.f32 	%f99, [%rd75+12];
	st.local.f32 	[%rd77+12], %f99;
	ld.global.f32 	%f100, [%rd78+12];
	st.local.f32 	[%rd79+12], %f100;
	add.s32 	%r496, %r496, 4;
$L__BB0_62:
	setp.eq.s32 	%p90, %r64, 0;
	@%p90 bra 	$L__BB0_66;
	setp.eq.s32 	%p91, %r64, 1;
	add.s32 	%r315, %r496, %r69;
	mul.wide.s32 	%rd80, %r315, 4;
	add.s64 	%rd10, %rd2, %rd80;
	ld.global.f32 	%f101, [%rd10];
	mul.wide.u32 	%rd81, %r496, 4;
	add.s64 	%rd11, %rd4, %rd81;
	st.local.f32 	[%rd11], %f101;
	add.s64 	%rd12, %rd1, %rd80;
	ld.global.f32 	%f102, [%rd12];
	add.s64 	%rd13, %rd5, %rd81;
	st.local.f32 	[%rd13], %f102;
	@%p91 bra 	$L__BB0_66;
	setp.eq.s32 	%p92, %r64, 2;
	ld.global.f32 	%f103, [%rd10+4];
	st.local.f32 	[%rd11+4], %f103;
	ld.global.f32 	%f104, [%rd12+4];
	st.local.f32 	[%rd13+4], %f104;
	@%p92 bra 	$L__BB0_66;
	ld.global.f32 	%f105, [%rd10+8];
	st.local.f32 	[%rd11+8], %f105;
	ld.global.f32 	%f106, [%rd12+8];
	st.local.f32 	[%rd13+8], %f106;
$L__BB0_66:
	mov.b32 	%r498, 0;
$L__BB0_67:
	shl.b32 	%r317, %r498, 2;
	mov.u32 	%r318, _ZZ19jrc3_cuda_rho_driftPfPKiPKfS3_S1_fE8viSite1_;
	add.s32 	%r319, %r318, %r317;
	ld.shared.u32 	%r76, [%r319];
	setp.eq.s32 	%p93, %r76, %r67;
	@%p93 bra 	$L__BB0_75;
	setp.eq.s32 	%p94, %r76, %r68;
	@%p94 bra 	$L__BB0_69;
	bra.uni 	$L__BB0_74;
$L__BB0_69:
	mov.u32 	%r321, _ZZ19jrc3_cuda_rho_driftPfPKiPKfS3_S1_fE7mrFet1_;
	mad.lo.s32 	%r89, %r498, 180, %r321;
	mov.f32 	%f356, 0f00000000;
	mov.b32 	%r505, 0;
	@%p84 bra 	$L__BB0_89;
	mov.f32 	%f356, 0f00000000;
	mov.b32 	%r499, 0;
	bra.uni 	$L__BB0_88;
$L__BB0_71:
	setp.gtu.f32 	%p113, %f356, %f28;
	@%p113 bra 	$L__BB0_73;
	shl.b32 	%r340, %r498, 2;
	add.s32 	%r341, %r56, %r340;
	ld.shared.u32 	%r342, [%r341];
	add.s32 	%r343, %r342, 1;
	st.shared.u32 	[%r341], %r343;
$L__BB0_73:
	shl.b32 	%r344, %r498, 2;
	add.s32 	%r345, %r55, %r344;
	ld.shared.u32 	%r346, [%r345];
	add.s32 	%r347, %r346, 1;
	st.shared.u32 	[%r345], %r347;
$L__BB0_74:
	add.s32 	%r498, %r498, 1;
	setp.eq.s32 	%p114, %r498, 16;
	@%p114 bra 	$L__BB0_163;
	bra.uni 	$L__BB0_67;
$L__BB0_75:
	mov.u32 	%r331, _ZZ19jrc3_cuda_rho_driftPfPKiPKfS3_S1_fE7mrFet1_;
	mad.lo.s32 	%r82, %r498, 180, %r331;
	mov.f32 	%f356, 0f00000000;
	mov.b32 	%r502, 0;
	@%p84 bra 	$L__BB0_78;
	mov.f32 	%f356, 0f00000000;
	mov.b32 	%r500, 0;
$L__BB0_77:
	.pragma "nounroll";
	shl.b32 	%r333, %r500, 2;
	add.s32 	%r334, %r82, %r333;
	ld.shared.f32 	%f233, [%r334];
	mul.wide.u32 	%rd89, %r500, 4;
	add.s64 	%rd90, %rd4, %rd89;
	ld.local.f32 	%f234, [%rd90];
	sub.f32 	%f235, %f233, %f234;
	fma.rn.f32 	%f236, %f235, %f235, %f356;
	ld.shared.f32 	%f237, [%r334+4];
	ld.local.f32 	%f238, [%rd90+4];
	sub.f32 	%f239, %f237, %f238;
	fma.rn.f32 	%f240, %f239, %f239, %f236;
	ld.shared.f32 	%f241, [%r334+8];
	ld.local.f32 	%f242, [%rd90+8];
	sub.f32 	%f243, %f241, %f242;
	fma.rn.f32 	%f244, %f243, %f243, %f240;
	ld.shared.f32 	%f245, [%r334+12];
	ld.local.f32 	%f246, [%rd90+12];
	sub.f32 	%f247, %f245, %f246;
	fma.rn.f32 	%f248, %f247, %f247, %f244;
	ld.shared.f32 	%f249, [%r334+16];
	ld.local.f32 	%f250, [%rd90+16];
	sub.f32 	%f251, %f249, %f250;
	fma.rn.f32 	%f252, %f251, %f251, %f248;
	ld.shared.f32 	%f253, [%r334+20];
	ld.local.f32 	%f254, [%rd90+20];
	sub.f32 	%f255, %f253, %f254;
	fma.rn.f32 	%f256, %f255, %f255, %f252;
	ld.shared.f32 	%f257, [%r334+24];
	ld.local.f32 	%f258, [%rd90+24];
	sub.f32 	%f259, %f257, %f258;
	fma.rn.f32 	%f260, %f259, %f259, %f256;
	ld.shared.f32 	%f261, [%r334+28];
	ld.local.f32 	%f262, [%rd90+28];
	sub.f32 	%f263, %f261, %f262;
	fma.rn.f32 	%f264, %f263, %f263, %f260;
	ld.shared.f32 	%f265, [%r334+32];
	ld.local.f32 	%f266, [%rd90+32];
	sub.f32 	%f267, %f265, %f266;
	fma.rn.f32 	%f268, %f267, %f267, %f264;
	ld.shared.f32 	%f269, [%r334+36];
	ld.local.f32 	%f270, [%rd90+36];
	sub.f32 	%f271, %f269, %f270;
	fma.rn.f32 	%f272, %f271, %f271, %f268;
	ld.shared.f32 	%f273, [%r334+40];
	ld.local.f32 	%f274, [%rd90+40];
	sub.f32 	%f275, %f273, %f274;
	fma.rn.f32 	%f276, %f275, %f275, %f272;
	ld.shared.f32 	%f277, [%r334+44];
	ld.local.f32 	%f278, [%rd90+44];
	sub.f32 	%f279, %f277, %f278;
	fma.rn.f32 	%f280, %f279, %f279, %f276;
	ld.shared.f32 	%f281, [%r334+48];
	ld.local.f32 	%f282, [%rd90+48];
	sub.f32 	%f283, %f281, %f282;
	fma.rn.f32 	%f284, %f283, %f283, %f280;
	ld.shared.f32 	%f285, [%r334+52];
	ld.local.f32 	%f286, [%rd90+52];
	sub.f32 	%f287, %f285, %f286;
	fma.rn.f32 	%f288, %f287, %f287, %f284;
	ld.shared.f32 	%f289, [%r334+56];
	ld.local.f32 	%f290, [%rd90+56];
	sub.f32 	%f291, %f289, %f290;
	fma.rn.f32 	%f292, %f291, %f291, %f288;
	ld.shared.f32 	%f293, [%r334+60];
	ld.local.f32 	%f294, [%rd90+60];
	sub.f32 	%f295, %f293, %f294;
	fma.rn.f32 	%f356, %f295, %f295, %f292;
	add.s32 	%r500, %r500, 16;
	setp.eq.s32 	%p105, %r500, %r63;
	mov.u32 	%r502, %r63;
	@%p105 bra 	$L__BB0_78;
	bra.uni 	$L__BB0_77;
$L__BB0_78:
	@%p86 bra 	$L__BB0_71;
	setp.lt.u32 	%p107, %r60, 7;
	@%p107 bra 	$L__BB0_81;
	shl.b32 	%r335, %r502, 2;
	add.s32 	%r336, %r82, %r335;
	ld.shared.f32 	%f297, [%r336];
	mul.wide.u32 	%rd91, %r502, 4;
	add.s64 	%rd92, %rd4, %rd91;
	ld.local.f32 	%f298, [%rd92];
	sub.f32 	%f299, %f297, %f298;
	fma.rn.f32 	%f300, %f299, %f299, %f356;
	ld.shared.f32 	%f301, [%r336+4];
	ld.local.f32 	%f302, [%rd92+4];
	sub.f32 	%f303, %f301, %f302;
	fma.rn.f32 	%f304, %f303, %f303, %f300;
	ld.shared.f32 	%f305, [%r336+8];
	ld.local.f32 	%f306, [%rd92+8];
	sub.f32 	%f307, %f305, %f306;
	fma.rn.f32 	%f308, %f307, %f307, %f304;
	ld.shared.f32 	%f309, [%r336+12];
	ld.local.f32 	%f310, [%rd92+12];
	sub.f32 	%f311, %f309, %f310;
	fma.rn.f32 	%f312, %f311, %f311, %f308;
	ld.shared.f32 	%f313, [%r336+16];
	ld.local.f32 	%f314, [%rd92+16];
	sub.f32 	%f315, %f313, %f314;
	fma.rn.f32 	%f316, %f315, %f315, %f312;
	ld.shared.f32 	%f317, [%r336+20];
	ld.local.f32 	%f318, [%rd92+20];
	sub.f32 	%f319, %f317, %f318;
	fma.rn.f32 	%f320, %f319, %f319, %f316;
	ld.shared.f32 	%f321, [%r336+24];
	ld.local.f32 	%f322, [%rd92+24];
	sub.f32 	%f323, %f321, %f322;
	fma.rn.f32 	%f324, %f323, %f323, %f320;
	ld.shared.f32 	%f325, [%r336+28];
	ld.local.f32 	%f326, [%rd92+28];
	sub.f32 	%f327, %f325, %f326;
	fma.rn.f32 	%f356, %f327, %f327, %f324;
	add.s32 	%r502, %r502, 8;
$L__BB0_81:
	setp.eq.s32 	%p108, %r61, 0;
	@%p108 bra 	$L__BB0_71;
	setp.lt.u32 	%p109, %r62, 3;
	@%p109 bra 	$L__BB0_84;
	shl.b32 	%r337, %r502, 2;
	add.s32 	%r338, %r82, %r337;
	ld.shared.f32 	%f329, [%r338];
	mul.wide.u32 	%rd93, %r502, 4;
	add.s64 	%rd94, %rd4, %rd93;
	ld.local.f32 	%f330, [%rd94];
	sub.f32 	%f331, %f329, %f330;
	fma.rn.f32 	%f332, %f331, %f331, %f356;
	ld.shared.f32 	%f333, [%r338+4];
	ld.local.f32 	%f334, [%rd94+4];
	sub.f32 	%f335, %f333, %f334;
	fma.rn.f32 	%f336, %f335, %f335, %f332;
	ld.shared.f32 	%f337, [%r338+8];
	ld.local.f32 	%f338, [%rd94+8];
	sub.f32 	%f339, %f337, %f338;
	fma.rn.f32 	%f340, %f339, %f339, %f336;
	ld.shared.f32 	%f341, [%r338+12];
	ld.local.f32 	%f342, [%rd94+12];
	sub.f32 	%f343, %f341, %f342;
	fma.rn.f32 	%f356, %f343, %f343, %f340;
	add.s32 	%r502, %r502, 4;
$L__BB0_84:
	setp.eq.s32 	%p110, %r64, 0;
	@%p110 bra 	$L__BB0_71;
	setp.eq.s32 	%p111, %r64, 1;
	shl.b32 	%r339, %r502, 2;
	add.s32 	%r88, %r82, %r339;
	ld.shared.f32 	%f344, [%r88];
	mul.wide.u32 	%rd95, %r502, 4;
	add.s64 	%rd14, %rd4, %rd95;
	ld.local.f32 	%f345, [%rd14];
	sub.f32 	%f346, %f344, %f345;
	fma.rn.f32 	%f356, %f346, %f346, %f356;
	@%p111 bra 	$L__BB0_71;
	setp.eq.s32 	%p112, %r64, 2;
	ld.shared.f32 	%f347, [%r88+4];
	ld.local.f32 	%f348, [%rd14+4];
	sub.f32 	%f349, %f347, %f348;
	fma.rn.f32 	%f356, %f349, %f349, %f356;
	@%p112 bra 	$L__BB0_71;
	ld.shared.f32 	%f350, [%r88+8];
	ld.local.f32 	%f351, [%rd14+8];
	sub.f32 	%f352, %f350, %f351;
	fma.rn.f32 	%f356, %f352, %f352, %f356;
	bra.uni 	$L__BB0_71;
$L__BB0_88:
	.pragma "nounroll";
	shl.b32 	%r323, %r499, 2;
	add.s32 	%r324, %r89, %r323;
	ld.shared.f32 	%f110, [%r324];
	mul.wide.u32 	%rd82, %r499, 4;
	add.s64 	%rd83, %rd5, %rd82;
	ld.local.f32 	%f111, [%rd83];
	sub.f32 	%f112, %f110, %f111;
	fma.rn.f32 	%f113, %f112, %f112, %f356;
	ld.shared.f32 	%f114, [%r324+4];
	ld.local.f32 	%f115, [%rd83+4];
	sub.f32 	%f116, %f114, %f115;
	fma.rn.f32 	%f117, %f116, %f116, %f113;
	ld.shared.f32 	%f118, [%r324+8];
	ld.local.f32 	%f119, [%rd83+8];
	sub.f32 	%f120, %f118, %f119;
	fma.rn.f32 	%f121, %f120, %f120, %f117;
	ld.shared.f32 	%f122, [%r324+12];
	ld.local.f32 	%f123, [%rd83+12];
	sub.f32 	%f124, %f122, %f123;
	fma.rn.f32 	%f125, %f124, %f124, %f121;
	ld.shared.f32 	%f126, [%r324+16];
	ld.local.f32 	%f127, [%rd83+16];
	sub.f32 	%f128, %f126, %f127;
	fma.rn.f32 	%f129, %f128, %f128, %f125;
	ld.shared.f32 	%f130, [%r324+20];
	ld.local.f32 	%f131, [%rd83+20];
	sub.f32 	%f132, %f130, %f131;
	fma.rn.f32 	%f133, %f132, %f132, %f129;
	ld.shared.f32 	%f134, [%r324+24];
	ld.local.f32 	%f135, [%rd83+24];
	sub.f32 	%f136, %f134, %f135;
	fma.rn.f32 	%f137, %f136, %f136, %f133;
	ld.shared.f32 	%f138, [%r324+28];
	ld.local.f32 	%f139, [%rd83+28];
	sub.f32 	%f140, %f138, %f139;
	fma.rn.f32 	%f141, %f140, %f140, %f137;
	ld.shared.f32 	%f142, [%r324+32];
	ld.local.f32 	%f143, [%rd83+32];
	sub.f32 	%f144, %f142, %f143;
	fma.rn.f32 	%f145, %f144, %f144, %f141;
	ld.shared.f32 	%f146, [%r324+36];
	ld.local.f32 	%f147, [%rd83+36];
	sub.f32 	%f148, %f146, %f147;
	fma.rn.f32 	%f149, %f148, %f148, %f145;
	ld.shared.f32 	%f150, [%r324+40];
	ld.local.f32 	%f151, [%rd83+40];
	sub.f32 	%f152, %f150, %f151;
	fma.rn.f32 	%f153, %f152, %f152, %f149;
	ld.shared.f32 	%f154, [%r324+44];
	ld.local.f32 	%f155, [%rd83+44];
	sub.f32 	%f156, %f154, %f155;
	fma.rn.f32 	%f157, %f156, %f156, %f153;
	ld.shared.f32 	%f158, [%r324+48];
	ld.local.f32 	%f159, [%rd83+48];
	sub.f32 	%f160, %f158, %f159;
	fma.rn.f32 	%f161, %f160, %f160, %f157;
	ld.shared.f32 	%f162, [%r324+52];
	ld.local.f32 	%f163, [%rd83+52];
	sub.f32 	%f164, %f162, %f163;
	fma.rn.f32 	%f165, %f164, %f164, %f161;
	ld.shared.f32 	%f166, [%r324+56];
	ld.local.f32 	%f167, [%rd83+56];
	sub.f32 	%f168, %f166, %f167;
	fma.rn.f32 	%f169, %f168, %f168, %f165;
	ld.shared.f32 	%f170, [%r324+60];
	ld.local.f32 	%f171, [%rd83+60];
	sub.f32 	%f172, %f170, %f171;
	fma.rn.f32 	%f356, %f172, %f172, %f169;
	add.s32 	%r499, %r499, 16;
	setp.eq.s32 	%p96, %r499, %r63;
	mov.u32 	%r505, %r63;
	@%p96 bra 	$L__BB0_89;
	bra.uni 	$L__BB0_88;
$L__BB0_89:
	@%p86 bra 	$L__BB0_71;
	setp.lt.u32 	%p98, %r60, 7;
	@%p98 bra 	$L__BB0_92;
	shl.b32 	%r325, %r505, 2;
	add.s32 	%r326, %r89, %r325;
	ld.shared.f32 	%f174, [%r326];
	mul.wide.u32 	%rd84, %r505, 4;
	add.s64 	%rd85, %rd5, %rd84;
	ld.local.f32 	%f175, [%rd85];
	sub.f32 	%f176, %f174, %f175;
	fma.rn.f32 	%f177, %f176, %f176, %f356;
	ld.shared.f32 	%f178, [%r326+4];
	ld.local.f32 	%f179, [%rd85+4];
	sub.f32 	%f180, %f178, %f179;
	fma.rn.f32 	%f181, %f180, %f180, %f177;
	ld.shared.f32 	%f182, [%r326+8];
	ld.local.f32 	%f183, [%rd85+8];
	sub.f32 	%f184, %f182, %f183;
	fma.rn.f32 	%f185, %f184, %f184, %f181;
	ld.shared.f32 	%f186, [%r326+12];
	ld.local.f32 	%f187, [%rd85+12];
	sub.f32 	%f188, %f186, %f187;
	fma.rn.f32 	%f189, %f188, %f188, %f185;
	ld.shared.f32 	%f190, [%r326+16];
	ld.local.f32 	%f191, [%rd85+16];
	sub.f32 	%f192, %f190, %f191;
	fma.rn.f32 	%f193, %f192, %f192, %f189;
	ld.shared.f32 	%f194, [%r326+20];
	ld.local.f32 	%f195, [%rd85+20];
	sub.f32 	%f196, %f194, %f195;
	fma.rn.f32 	%f197, %f196, %f196, %f193;
	ld.shared.f32 	%f198, [%r326+24];
	ld.local.f32 	%f199, [%rd85+24];
	sub.f32 	%f200, %f198, %f199;
	fma.rn.f32 	%f201, %f200, %f200, %f197;
	ld.shared.f32 	%f202, [%r326+28];
	ld.local.f32 	%f203, [%rd85+28];
	sub.f32 	%f204, %f202, %f203;
	fma.rn.f32 	%f356, %f204, %f204, %f201;
	add.s32 	%r505, %r505, 8;
$L__BB0_92:
	setp.eq.s32 	%p99, %r61, 0;
	@%p99 bra 	$L__BB0_71;
	setp.lt.u32 	%p100, %r62, 3;
	@%p100 bra 	$L__BB0_95;
	shl.b32 	%r327, %r505, 2;
	add.s32 	%r328, %r89, %r327;
	ld.shared.f32 	%f206, [%r328];
	mul.wide.u32 	%rd86, %r505, 4;
	add.s64 	%rd87, %rd5, %rd86;
	ld.local.f32 	%f207, [%rd87];
	sub.f32 	%f208, %f206, %f207;
	fma.rn.f32 	%f209, %f208, %f208, %f356;
	ld.shared.f32 	%f210, [%r328+4];
	ld.local.f32 	%f211, [%rd87+4];
	sub.f32 	%f212, %f210, %f211;
	fma.rn.f32 	%f213, %f212, %f212, %f209;
	ld.shared.f32 	%f214, [%r328+8];
	ld.local.f32 	%f215, [%rd87+8];
	sub.f32 	%f216, %f214, %f215;
	fma.rn.f32 	%f217, %f216, %f216, %f213;
	ld.shared.f32 	%f218, [%r328+12];
	ld.local.f32 	%f219, [%rd87+12];
	sub.f32 	%f220, %f218, %f219;
	fma.rn.f32 	%f356, %f220, %f220, %f217;
	add.s32 	%r505, %r505, 4;
$L__BB0_95:
	setp.eq.s32 	%p101, %r64, 0;
	@%p101 bra 	$L__BB0_71;
	setp.eq.s32 	%p102, %r64, 1;
	shl.b32 	%r329, %r505, 2;
	add.s32 	%r95, %r89, %r329;
	ld.shared.f32 	%f221, [%r95];
	mul.wide.u32 	%rd88, %r505, 4;
	add.s64 	%rd15, %rd5, %rd88;
	ld.local.f32 	%f222, [%rd15];
	sub.f32 	%f223, %f221, %f222;
	fma.rn.f32 	%f356, %f223, %f223, %f356;
	@%p102 bra 	$L__BB0_71;
	setp.eq.s32 	%p103, %r64, 2;
	ld.shared.f32 	%f224, [%r95+4];
	ld.local.f32 	%f225, [%rd15+4];
	sub.f32 	%f226, %f224, %f225;
	fma.rn.f32 	%f356, %f226, %f226, %f356;
	@%p103 bra 	$L__BB0_71;
	ld.shared.f32 	%f227, [%r95+8];
	ld.local.f32 	%f228, [%rd15+8];
	sub.f32 	%f229, %f227, %f228;
	fma.rn.f32 	%f356, %f229, %f229, %f356;
	bra.uni 	$L__BB0_71;
$L__BB0_99:
	ld.shared.u32 	%r216, [_ZZ19jrc3_cuda_rho_driftPfPKiPKfS3_S1_fE8viSite1_];
	setp.ne.s32 	%p20, %r216, %r67;
	setp.ne.s32 	%p21, %r216, %r68;
	and.pred  	%p22, %p20, %p21;
	@%p22 bra 	$L__BB0_103;
	setp.ltu.f32 	%p23, %f28, 0f00000000;
	@%p23 bra 	$L__BB0_102;
	ld.shared.u32 	%r218, [%r56];
	add.s32 	%r219, %r218, 1;
	st.shared.u32 	[%r56], %r219;
$L__BB0_102:
	ld.shared.u32 	%r220, [%r55];
	add.s32 	%r221, %r220, 1;
	st.shared.u32 	[%r55], %r221;
$L__BB0_103:
	ld.shared.u32 	%r222, [_ZZ19jrc3_cuda_rho_driftPfPKiPKfS3_S1_fE8viSite1_+4];
	setp.ne.s32 	%p24, %r222, %r67;
	setp.ne.s32 	%p25, %r222, %r68;
	and.pred  	%p26, %p24, %p25;
	@%p26 bra 	$L__BB0_107;
	setp.ltu.f32 	%p27, %f28, 0f00000000;
	@%p27 bra 	$L__BB0_106;
	ld.shared.u32 	%r224, [%r56+4];
	add.s32 	%r225, %r224, 1;
	st.shared.u32 	[%r56+4], %r225;
$L__BB0_106:
	ld.shared.u32 	%r226, [%r55+4];
	add.s32 	%r227, %r226, 1;
	st.shared.u32 	[%r55+4], %r227;
$L__BB0_107:
	ld.shared.u32 	%r228, [_ZZ19jrc3_cuda_rho_driftPfPKiPKfS3_S1_fE8viSite1_+8];
	setp.ne.s32 	%p28, %r228, %r67;
	setp.ne.s32 	%p29, %r228, %r68;
	and.pred  	%p30, %p28, %p29;
	@%p30 bra 	$L__BB0_111;
	setp.ltu.f32 	%p31, %f28, 0f00000000;
	@%p31 bra 	$L__BB0_110;
	ld.shared.u32 	%r230, [%r56+8];
	add.s32 	%r231, %r230, 1;
	st.shared.u32 	[%r56+8], %r231;
$L__BB0_110:
	ld.shared.u32 	%r232, [%r55+8];
	add.s32 	%r233, %r232, 1;
	st.shared.u32 	[%r55+8], %r233;
$L__BB0_111:
	ld.shared.u32 	%r234, [_ZZ19jrc3_cuda_rho_driftPfPKiPKfS3_S1_fE8viSite1_+12];
	setp.ne.s32 	%p32, %r234, %r67;
	setp.ne.s32 	%p33, %r234, %r68;
	and.pred  	%p34, %p32, %p33;
	@%p34 bra 	$L__BB0_115;
	setp.ltu.f32 	%p35, %f28, 0f00000000;
	@%p35 bra 	$L__BB0_114;
	ld.shared.u32 	%r236, [%r56+12];
	add.s32 	%r237, %r236, 1;
	st.shared.u32 	[%r56+12], %r237;
$L__BB0_114:
	ld.shared.u32 	%r238, [%r55+12];
	add.s32 	%r239, %r238, 1;
	st.shared.u32 	[%r55+12], %r239;
$L__BB0_115:
	ld.shared.u32 	%r240, [_ZZ19jrc3_cuda_rho_driftPfPKiPKfS3_S1_fE8viSite1_+16];
	setp.ne.s32 	%p36, %r240, %r67;
	setp.ne.s32 	%p37, %r240, %r68;
	and.pred  	%p38, %p36, %p37;
	@%p38 bra 	$L__BB0_119;
	setp.ltu.f32 	%p39, %f28, 0f00000000;
	@%p39 bra 	$L__BB0_118;
	ld.shared.u32 	%r242, [%r56+16];
	add.s32 	%r243, %r242, 1;
	st.shared.u32 	[%r56+16], %r243;
$L__BB0_118:
	ld.shared.u32 	%r244, [%r55+16];
	add.s32 	%r245, %r244, 1;
	st.shared.u32 	[%r55+16], %r245;
$L__BB0_119:
	ld.shared.u32 	%r246, [_ZZ19jrc3_cuda_rho_driftPfPKiPKfS3_S1_fE8viSite1_+20];
	setp.ne.s32 	%p40, %r246, %r67;
	setp.ne.s32 	%p41, %r246, %r68;
	and.pred  	%p42, %p40, %p41;
	@%p42 bra 	$L__BB0_123;
	setp.ltu.f32 	%p43, %f28, 0f00000000;
	@%p43 bra 	$L__BB0_122;
	ld.shared.u32 	%r248, [%r56+20];
	add.s32 	%r249, %r248, 1;
	st.shared.u32 	[%r56+20], %r249;
$L__BB0_122:
	ld.shared.u32 	%r250, [%r55+20];
	add.s32 	%r251, %r250, 1;
	st.shared.u32 	[%r55+20], %r251;
$L__BB0_123:
	ld.shared.u32 	%r252, [_ZZ19jrc3_cuda_rho_driftPfPKiPKfS3_S1_fE8viSite1_+24];
	setp.ne.s32 	%p44, %r252, %r67;
	setp.ne.s32 	%p45, %r252, %r68;
	and.pred  	%p46, %p44, %p45;
	@%p46 bra 	$L__BB0_127;
	setp.ltu.f32 	%p47, %f28, 0f00000000;
	@%p47 bra 	$L__BB0_126;
	ld.shared.u32 	%r254, [%r56+24];
	add.s32 	%r255, %r254, 1;
	st.shared.u32 	[%r56+24], %r255;
$L__BB0_126:
	ld.shared.u32 	%r256, [%r55+24];
	add.s32 	%r257, %r256, 1;
	st.shared.u32 	[%r55+24], %r257;
$L__BB0_127:
	ld.shared.u32 	%r258, [_ZZ19jrc3_cuda_rho_driftPfPKiPKfS3_S1_fE8viSite1_+28];
	setp.ne.s32 	%p48, %r258, %r67;
	setp.ne.s32 	%p49, %r258, %r68;
	and.pred  	%p50, %p48, %p49;
	@%p50 bra 	$L__BB0_131;
	setp.ltu.f32 	%p51, %f28, 0f00000000;
	@%p51 bra 	$L__BB0_130;
	ld.shared.u32 	%r260, [%r56+28];
	add.s32 	%r261, %r260, 1;
	st.shared.u32 	[%r56+28], %r261;
$L__BB0_130:
	ld.shared.u32 	%r262, [%r55+28];
	add.s32 	%r263, %r262, 1;
	st.shared.u32 	[%r55+28], %r263;
$L__BB0_131:
	ld.shared.u32 	%r264, [_ZZ19jrc3_cuda_rho_driftPfPKiPKfS3_S1_fE8viSite1_+32];
	setp.ne.s32 	%p52, %r264, %r67;
	setp.ne.s32 	%p53, %r264, %r68;
	and.pred  	%p54, %p52, %p53;
	@%p54 bra 	$L__BB0_135;
	setp.ltu.f32 	%p55, %f28, 0f00000000;
	@%p55 bra 	$L__BB0_134;
	ld.shared.u32 	%r266, [%r56+32];
	add.s32 	%r267, %r266, 1;
	st.shared.u32 	[%r56+32], %r267;
$L__BB0_134:
	ld.shared.u32 	%r268, [%r55+32];
	add.s32 	%r269, %r268, 1;
	st.shared.u32 	[%r55+32], %r269;
$L__BB0_135:
	ld.shared.u32 	%r270, [_ZZ19jrc3_cuda_rho_driftPfPKiPKfS3_S1_fE8viSite1_+36];
	setp.ne.s32 	%p56, %r270, %r67;
	setp.ne.s32 	%p57, %r270, %r68;
	and.pred  	%p58, %p56, %p57;
	@%p58 bra 	$L__BB0_139;
	setp.ltu.f32 	%p59, %f28, 0f00000000;
	@%p59 bra 	$L__BB0_138;
	ld.shared.u32 	%r272, [%r56+36];
	add.s32 	%r273, %r272, 1;
	st.shared.u32 	[%r56+36], %r273;
$L__BB0_138:
	ld.shared.u32 	%r274, [%r55+36];
	add.s32 	%r275, %r274, 1;
	st.shared.u32 	[%r55+36], %r275;
$L__BB0_139:
	ld.shared.u32 	%r276, [_ZZ19jrc3_cuda_rho_driftPfPKiPKfS3_S1_fE8viSite1_+40];
	setp.ne.s32 	%p60, %r276, %r67;
	setp.ne.s32 	%p61, %r276, %r68;
	and.pred  	%p62, %p60, %p61;
	@%p62 bra 	$L__BB0_143;
	setp.ltu.f32 	%p63, %f28, 0f00000000;
	@%p63 bra 	$L__BB0_142;
	ld.shared.u32 	%r278, [%r56+40];
	add.s32 	%r279, %r278, 1;
	st.shared.u32 	[%r56+40], %r279;
$L__BB0_142:
	ld.shared.u32 	%r280, [%r55+40];
	add.s32 	%r281, %r280, 1;
	st.shared.u32 	[%r55+40], %r281;
$L__BB0_143:
	ld.shared.u32 	%r282, [_ZZ19jrc3_cuda_rho_driftPfPKiPKfS3_S1_fE8viSite1_+44];
	setp.ne.s32 	%p64, %r282, %r67;
	setp.ne.s32 	%p65, %r282, %r68;
	and.pred  	%p66, %p64, %p65;
	@%p66 bra 	$L__BB0_147;
	setp.ltu.f32 	%p67, %f28, 0f00000000;
	@%p67 bra 	$L__BB0_146;
	ld.shared.u32 	%r284, [%r56+44];
	add.s32 	%r285, %r284, 1;
	st.shared.u32 	[%r56+44], %r285;
$L__BB0_146:
	ld.shared.u32 	%r286, [%r55+44];
	add.s32 	%r287, %r286, 1;
	st.shared.u32 	[%r55+44], %r287;
$L__BB0_147:
	ld.shared.u32 	%r288, [_ZZ19jrc3_cuda_rho_driftPfPKiPKfS3_S1_fE8viSite1_+48];
	setp.ne.s32 	%p68, %r288, %r67;
	setp.ne.s32 	%p69, %r288, %r68;
	and.pred  	%p70, %p68, %p69;
	@%p70 bra 	$L__BB0_151;
	setp.ltu.f32 	%p71, %f28, 0f00000000;
	@%p71 bra 	$L__BB0_150;
	ld.shared.u32 	%r290, [%r56+48];
	add.s32 	%r291, %r290, 1;
	st.shared.u32 	[%r56+48], %r291;
$L__BB0_150:
	ld.shared.u32 	%r292, [%r55+48];
	add.s32 	%r293, %r292, 1;
	st.shared.u32 	[%r55+48], %r293;
$L__BB0_151:
	ld.shared.u32 	%r294, [_ZZ19jrc3_cuda_rho_driftPfPKiPKfS3_S1_fE8viSite1_+52];
	setp.ne.s32 	%p72, %r294, %r67;
	setp.ne.s32 	%p73, %r294, %r68;
	and.pred  	%p74, %p72, %p73;
	@%p74 bra 	$L__BB0_155;
	setp.ltu.f32 	%p75, %f28, 0f00000000;
	@%p75 bra 	$L__BB0_154;
	ld.shared.u32 	%r296, [%r56+52];
	add.s32 	%r297, %r296, 1;
	st.shared.u32 	[%r56+52], %r297;
$L__BB0_154:
	ld.shared.u32 	%r298, [%r55+52];
	add.s32 	%r299, %r298, 1;
	st.shared.u32 	[%r55+52], %r299;
$L__BB0_155:
	ld.shared.u32 	%r300, [_ZZ19jrc3_cuda_rho_driftPfPKiPKfS3_S1_fE8viSite1_+56];
	setp.ne.s32 	%p76, %r300, %r67;
	setp.ne.s32 	%p77, %r300, %r68;
	and.pred  	%p78, %p76, %p77;
	@%p78 bra 	$L__BB0_159;
	setp.ltu.f32 	%p79, %f28, 0f00000000;
	@%p79 bra 	$L__BB0_158;
	ld.shared.u32 	%r302, [%r56+56];
	add.s32 	%r303, %r302, 1;
	st.shared.u32 	[%r56+56], %r303;
$L__BB0_158:
	ld.shared.u32 	%r304, [%r55+56];
	add.s32 	%r305, %r304, 1;
	st.shared.u32 	[%r55+56], %r305;
$L__BB0_159:
	ld.shared.u32 	%r306, [_ZZ19jrc3_cuda_rho_driftPfPKiPKfS3_S1_fE8viSite1_+60];
	setp.ne.s32 	%p80, %r306, %r67;
	setp.ne.s32 	%p81, %r306, %r68;
	and.pred  	%p82, %p80, %p81;
	@%p82 bra 	$L__BB0_163;
	setp.ltu.f32 	%p83, %f28, 0f00000000;
	@%p83 bra 	$L__BB0_162;
	ld.shared.u32 	%r308, [%r56+60];
	add.s32 	%r309, %r308, 1;
	st.shared.u32 	[%r56+60], %r309;
$L__BB0_162:
	ld.shared.u32 	%r310, [%r55+60];
	add.s32 	%r311, %r310, 1;
	st.shared.u32 	[%r55+60], %r311;
$L__BB0_163:
	add.s32 	%r494, %r494, %r57;
	setp.lt.s32 	%p115, %r494, %r5;
	@%p115 bra 	$L__BB0_52;
$L__BB0_164:
	bar.sync 	0;
	setp.gt.u32 	%p116, %r2, 15;
	@%p116 bra 	$L__BB0_179;
	mov.u32 	%r101, %ntid.x;
	and.b32  	%r102, %r101, 15;
	setp.lt.u32 	%p117, %r101, 16;
	mov.b32 	%r521, 0;
	mov.u32 	%r535, %r521;
	mov.u32 	%r534, %r521;
	@%p117 bra 	$L__BB0_168;
	and.b32  	%r521, %r101, 2032;
	and.b32  	%r351, %r101, -16;
	neg.s32 	%r511, %r351;
	shl.b32 	%r352, %r2, 2;
	add.s32 	%r353, %r352, 512;
	mov.u32 	%r354, _ZZ19jrc3_cuda_rho_driftPfPKiPKfS3_S1_fE7mnRho1_;
	add.s32 	%r510, %r354, %r353;
	mov.u32 	%r355, _ZZ19jrc3_cuda_rho_driftPfPKiPKfS3_S1_fE8mnComp1_;
	add.s32 	%r509, %r355, %r353;
	mov.b32 	%r535, 0;
	mov.u32 	%r534, %r535;
$L__BB0_167:
	.pragma "nounroll";
	ld.shared.u32 	%r356, [%r510+-512];
	add.s32 	%r357, %r356, %r534;
	ld.shared.u32 	%r358, [%r509+-512];
	add.s32 	%r359, %r358, %r535;
	ld.shared.u32 	%r360, [%r510+-448];
	add.s32 	%r361, %r360, %r357;
	ld.shared.u32 	%r362, [%r509+-448];
	add.s32 	%r363, %r362, %r359;
	ld.shared.u32 	%r364, [%r510+-384];
	add.s32 	%r365, %r364, %r361;
	ld.shared.u32 	%r366, [%r509+-384];
	add.s32 	%r367, %r366, %r363;
	ld.shared.u32 	%r368, [%r510+-320];
	add.s32 	%r369, %r368, %r365;
	ld.shared.u32 	%r370, [%r509+-320];
	add.s32 	%r371, %r370, %r367;
	ld.shared.u32 	%r372, [%r510+-256];
	add.s32 	%r373, %r372, %r369;
	ld.shared.u32 	%r374, [%r509+-256];
	add.s32 	%r375, %r374, %r371;
	ld.shared.u32 	%r376, [%r510+-192];
	add.s32 	%r377, %r376, %r373;
	ld.shared.u32 	%r378, [%r509+-192];
	add.s32 	%r379, %r378, %r375;
	ld.shared.u32 	%r380, [%r510+-128];
	add.s32 	%r381, %r380, %r377;
	ld.shared.u32 	%r382, [%r509+-128];
	add.s32 	%r383, %r382, %r379;
	ld.shared.u32 	%r384, [%r510+-64];
	add.s32 	%r385, %r384, %r381;
	ld.shared.u32 	%r386, [%r509+-64];
	add.s32 	%r387, %r386, %r383;
	ld.shared.u32 	%r388, [%r510];
	add.s32 	%r389, %r388, %r385;
	ld.shared.u32 	%r390, [%r509];
	add.s32 	%r391, %r390, %r387;
	ld.shared.u32 	%r392, [%r510+64];
	add.s32 	%r393, %r392, %r389;
	ld.shared.u32 	%r394, [%r509+64];
	add.s32 	%r395, %r394, %r391;
	ld.shared.u32 	%r396, [%r510+128];
	add.s32 	%r397, %r396, %r393;
	ld.shared.u32 	%r398, [%r509+128];
	add.s32 	%r399, %r398, %r395;
	ld.shared.u32 	%r400, [%r510+192];
	add.s32 	%r401, %r400, %r397;
	ld.shared.u32 	%r402, [%r509+192];
	add.s32 	%r403, %r402, %r399;
	ld.shared.u32 	%r404, [%r510+256];
	add.s32 	%r405, %r404, %r401;
	ld.shared.u32 	%r406, [%r509+256];
	add.s32 	%r407, %r406, %r403;
	ld.shared.u32 	%r408, [%r510+320];
	add.s32 	%r409, %r408, %r405;
	ld.shared.u32 	%r410, [%r509+320];
	add.s32 	%r411, %r410, %r407;
	ld.shared.u32 	%r412, [%r510+384];
	add.s32 	%r413, %r412, %r409;
	ld.shared.u32 	%r414, [%r509+384];
	add.s32 	%r415, %r414, %r411;
	ld.shared.u32 	%r416, [%r510+448];
	add.s32 	%r534, %r416, %r413;
	ld.shared.u32 	%r417, [%r509+448];
	add.s32 	%r535, %r417, %r415;
	add.s32 	%r511, %r511, 16;
	add.s32 	%r510, %r510, 1024;
	add.s32 	%r509, %r509, 1024;
	setp.ne.s32 	%p118, %r511, 0;
	@%p118 bra 	$L__BB0_167;
$L__BB0_168:
	setp.eq.s32 	%p119, %r102, 0;
	@%p119 bra 	$L__BB0_177;
	mul.lo.s32 	%r419, %r2, -60;
	add.s32 	%r122, %r56, %r419;
	add.s32 	%r123, %r55, %r419;
	and.b32  	%r124, %r101, 7;
	setp.lt.u32 	%p120, %r102, 8;
	@%p120 bra 	$L__BB0_171;
	shl.b32 	%r420, %r521, 6;
	add.s32 	%r421, %r122, %r420;
	ld.shared.u32 	%r422, [%r421];
	add.s32 	%r423, %r422, %r534;
	add.s32 	%r424, %r123, %r420;
	ld.shared.u32 	%r425, [%r424];
	add.s32 	%r426, %r425, %r535;
	ld.shared.u32 	%r427, [%r421+64];
	add.s32 	%r428, %r427, %r423;
	ld.shared.u32 	%r429, [%r424+64];
	add.s32 	%r430, %r429, %r426;
	ld.shared.u32 	%r431, [%r421+128];
	add.s32 	%r432, %r431, %r428;
	ld.shared.u32 	%r433, [%r424+128];
	add.s32 	%r434, %r433, %r430;
	ld.shared.u32 	%r435, [%r421+192];
	add.s32 	%r436, %r435, %r432;
	ld.shared.u32 	%r437, [%r424+192];
	add.s32 	%r438, %r437, %r434;
	ld.shared.u32 	%r439, [%r421+256];
	add.s32 	%r440, %r439, %r436;
	ld.shared.u32 	%r441, [%r424+256];
	add.s32 	%r442, %r441, %r438;
	ld.shared.u32 	%r443, [%r421+320];
	add.s32 	%r444, %r443, %r440;
	ld.shared.u32 	%r445, [%r424+320];
	add.s32 	%r446, %r445, %r442;
	ld.shared.u32 	%r447, [%r421+384];
	add.s32 	%r448, %r447, %r444;
	ld.shared.u32 	%r449, [%r424+384];
	add.s32 	%r450, %r449, %r446;
	ld.shared.u32 	%r451, [%r421+448];
	add.s32 	%r534, %r451, %r448;
	ld.shared.u32 	%r452, [%r424+448];
	add.s32 	%r535, %r452, %r450;
	add.s32 	%r521, %r521, 8;
$L__BB0_171:
	setp.eq.s32 	%p121, %r124, 0;
	@%p121 bra 	$L__BB0_177;
	and.b32  	%r133, %r101, 3;
	setp.lt.u32 	%p122, %r124, 4;
	@%p122 bra 	$L__BB0_174;
	shl.b32 	%r454, %r521, 6;
	add.s32 	%r455, %r122, %r454;
	ld.shared.u32 	%r456, [%r455];
	add.s32 	%r457, %r456, %r534;
	add.s32 	%r458, %r123, %r454;
	ld.shared.u32 	%r459, [%r458];
	add.s32 	%r460, %r459, %r535;
	ld.shared.u32 	%r461, [%r455+64];
	add.s32 	%r462, %r461, %r457;
	ld.shared.u32 	%r463, [%r458+64];
	add.s32 	%r464, %r463, %r460;
	ld.shared.u32 	%r465, [%r455+128];
	add.s32 	%r466, %r465, %r462;
	ld.shared.u32 	%r467, [%r458+128];
	add.s32 	%r468, %r467, %r464;
	ld.shared.u32 	%r469, [%r455+192];
	add.s32 	%r534, %r469, %r466;
	ld.shared.u32 	%r470, [%r458+192];
	add.s32 	%r535, %r470, %r468;
	add.s32 	%r521, %r521, 4;
$L__BB0_174:
	setp.eq.s32 	%p123, %r133, 0;
	@%p123 bra 	$L__BB0_177;
	shl.b32 	%r471, %r521, 6;
	shl.b32 	%r472, %r2, 2;
	add.s32 	%r473, %r471, %r472;
	mov.u32 	%r474, _ZZ19jrc3_cuda_rho_driftPfPKiPKfS3_S1_fE8mnComp1_;
	add.s32 	%r531, %r474, %r473;
	mov.u32 	%r475, _ZZ19jrc3_cuda_rho_driftPfPKiPKfS3_S1_fE7mnRho1_;
	add.s32 	%r530, %r475, %r473;
	neg.s32 	%r529, %r133;
$L__BB0_176:
	.pragma "nounroll";
	ld.shared.u32 	%r476, [%r530];
	add.s32 	%r534, %r476, %r534;
	ld.shared.u32 	%r477, [%r531];
	add.s32 	%r535, %r477, %r535;
	add.s32 	%r531, %r531, 64;
	add.s32 	%r530, %r530, 64;
	add.s32 	%r529, %r529, 1;
	setp.ne.s32 	%p124, %r529, 0;
	@%p124 bra 	$L__BB0_176;
$L__BB0_177:
	setp.ge.s32 	%p125, %r3, %r4;
	@%p125 bra 	$L__BB0_179;
	cvt.rn.f64.s32 	%fd1, %r534;
	cvt.rn.f64.s32 	%fd2, %r535;
	div.rn.f64 	%fd3, %fd1, %fd2;
	cvt.rn.f32.f64 	%f353, %fd3;
	cvta.to.global.u64 	%rd96, %rd20;
	mul.wide.s32 	%rd97, %r3, 4;
	add.s64 	%rd98, %rd96, %rd97;
	st.global.f32 	[%rd98], %f353;
$L__BB0_179:
	ret;

}


// ===== COMPILED SASS (sm_100) =====

	.target	sm_100

	.elftype	@"ET_EXEC"


//--------------------- .note.nv.tkinfo           --------------------------
	.section	.note.nv.tkinfo,"",@"SHT_NOTE"
	.sectionflags	@"SHF_NOTE_NV_TKINFO"
	.tkinfo
        /*0018*/ 	.word	0x00000002
        /*0030*/ 	.string	""
        /*0030*/ 	.string	"ptxas"
        /*0030*/ 	.string	"Cuda compilation tools, release 13.0, V13.0.88"
        /*0030*/ 	.string	"Build cuda_13.0.r13.0/compiler.36424714_0"
        /*0030*/ 	.string	"-arch sm_100 -m 64 "



//--------------------- .note.nv.cuinfo           --------------------------
	.section	.note.nv.cuinfo,"",@"SHT_NOTE"
	.sectionflags	@"SHF_NOTE_NV_CUINFO"
        /*0018*/ 	.short	0x0002
        /*001a*/ 	.short	0x0064
        /*001c*/ 	.short	0x0082
	.zero		2


//--------------------- .nv.info                  --------------------------
	.section	.nv.info,"",@"SHT_CUDA_INFO"
	.align	4


	//----- nvinfo : EIATTR_REGCOUNT
	.align		4
        /*0000*/ 	.byte	0x04, 0x2f
        /*0002*/ 	.short	(.L_1 - .L_0)
	.align		4
.L_0:
        /*0004*/ 	.word	index@(_Z19jrc3_cuda_rho_driftPfPKiPKfS3_S1_f)
        /*0008*/ 	.word	0x00000028


	//----- nvinfo : EIATTR_FRAME_SIZE
	.align		4
.L_1:
        /*000c*/ 	.byte	0x04, 0x11
        /*000e*/ 	.short	(.L_3 - .L_2)
	.align		4
.L_2:
        /*0010*/ 	.word	index@($__internal_0_$__cuda_sm20_div_rn_f64_full)
        /*0014*/ 	.word	0x00000168


	//----- nvinfo : EIATTR_FRAME_SIZE
	.align		4
.L_3:
        /*0018*/ 	.byte	0x04, 0x11
        /*001a*/ 	.short	(.L_5 - .L_4)
	.align		4
.L_4:
        /*001c*/ 	.word	index@(_Z19jrc3_cuda_rho_driftPfPKiPKfS3_S1_f)
        /*0020*/ 	.word	0x00000168


	//----- nvinfo : EIATTR_MIN_STACK_SIZE
	.align		4
.L_5:
        /*0024*/ 	.byte	0x04, 0x12
        /*0026*/ 	.short	(.L_7 - .L_6)
	.align		4
.L_6:
        /*0028*/ 	.word	index@(_Z19jrc3_cuda_rho_driftPfPKiPKfS3_S1_f)
        /*002c*/ 	.word	0x00000168
.L_7:


//--------------------- .nv.compat                --------------------------
	.section	.nv.compat,"",@"SHT_CUDA_COMPAT_INFO"
	.align	4
        /*0000*/ 	.byte	0x02, 0x09, 0x00, 0x00, 0x02, 0x02, 0x01, 0x00, 0x02, 0x05, 0x05, 0x00, 0x03, 0x07, 0x01, 0x01
        /*0010*/ 	.byte	0x02, 0x03, 0x00, 0x00, 0x02, 0x06, 0x01, 0x00, 0x04, 0x0b, 0x08, 0x00, 0x01, 0x00, 0x00, 0x00
        /*0020*/ 	.byte	0x00, 0x00, 0x00, 0x00


//--------------------- .nv.info._Z19jrc3_cuda_rho_driftPfPKiPKfS3_S1_f --------------------------
	.section	.nv.info._Z19jrc3_cuda_rho_driftPfPKiPKfS3_S1_f,"",@"SHT_CUDA_INFO"
	.sectionflags	@""
	.align	4


	//----- nvinfo : EIATTR_CUDA_API_VERSION
	.align		4
        /*0000*/ 	.byte	0x04, 0x37
        /*0002*/ 	.short	(.L_9 - .L_8)
.L_8:
        /*0004*/ 	.word	0x00000082


	//----- nvinfo : EIATTR_KPARAM_INFO
	.align		4
.L_9:
        /*0008*/ 	.byte	0x04, 0x17
        /*000a*/ 	.short	(.L_11 - .L_10)
.L_10:
        /*000c*/ 	.word	0x00000000
        /*0010*/ 	.short	0x0005
        /*0012*/ 	.short	0x0028
        /*0014*/ 	.byte	0x00, 0xf0, 0x11, 0x00


	//----- nvinfo : EIATTR_KPARAM_INFO
	.align		4
.L_11:
        /*0018*/ 	.byte	0x04, 0x17
        /*001a*/ 	.short	(.L_13 - .L_12)
.L_12:
        /*001c*/ 	.word	0x00000000
        /*0020*/ 	.short	0x0004
        /*0022*/ 	.short	0x0020
        /*0024*/ 	.byte	0x00, 0xf5, 0x21, 0x00


	//----- nvinfo : EIATTR_KPARAM_INFO
	.align		4
.L_13:
        /*0028*/ 	.byte	0x04, 0x17
        /*002a*/ 	.short	(.L_15 - .L_14)
.L_14:
        /*002c*/ 	.word	0x00000000
        /*0030*/ 	.short	0x0003
        /*0032*/ 	.short	0x0018
        /*0034*/ 	.byte	0x00, 0xf5, 0x21, 0x00


	//----- nvinfo : EIATTR_KPARAM_INFO
	.align		4
.L_15:
        /*0038*/ 	.byte	0x04, 0x17
        /*003a*/ 	.short	(.L_17 - .L_16)
.L_16:
        /*003c*/ 	.word	0x00000000
        /*0040*/ 	.short	0x0002
        /*0042*/ 	.short	0x0010
        /*0044*/ 	.byte	0x00, 0xf5, 0x21, 0x00


	//----- nvinfo : EIATTR_KPARAM_INFO
	.align		4
.L_17:
        /*0048*/ 	.byte	0x04, 0x17
        /*004a*/ 	.short	(.L_19 - .L_18)
.L_18:
        /*004c*/ 	.word	0x00000000
        /*0050*/ 	.short	0x0001
        /*0052*/ 	.short	0x0008
        /*0054*/ 	.byte	0x00, 0xf5, 0x21, 0x00


	//----- nvinfo : EIATTR_KPARAM_INFO
	.align		4
.L_19:
        /*0058*/ 	.byte	0x04, 0x17
        /*005a*/ 	.short	(.L_21 - .L_20)
.L_20:
        /*005c*/ 	.word	0x00000000
        /*0060*/ 	.short	0x0000
        /*0062*/ 	.short	0x0000
        /*0064*/ 	.byte	0x00, 0xf5, 0x21, 0x00


	//----- nvinfo : EIATTR_SPARSE_MMA_MASK
	.align		4
.L_21:
        /*0068*/ 	.byte	0x03, 0x50
        /*006a*/ 	.short	0x0000


	//----- nvinfo : EIATTR_MAXREG_COUNT
	.align		4
        /*006c*/ 	.byte	0x03, 0x1b
        /*006e*/ 	.short	0x00ff


	//----- nvinfo : EIATTR_NUM_BARRIERS
	.align		4
        /*0070*/ 	.byte	0x02, 0x4c
        /*0072*/ 	.byte	0x01
	.zero		1


	//----- nvinfo : EIATTR_MERCURY_ISA_VERSION
	.align		4
        /*0074*/ 	.byte	0x03, 0x5f
        /*0076*/ 	.short	0x0101


	//----- nvinfo : EIATTR_VRC_CTA_INIT_COUNT
	.align		4
        /*0078*/ 	.byte	0x02, 0x4a
	.zero		1
	.zero		1


	//----- nvinfo : EIATTR_EXIT_INSTR_OFFSETS
	.align		4
        /*007c*/ 	.byte	0x04, 0x1c
        /*007e*/ 	.short	(.L_23 - .L_22)


	//   ....[0]....
.L_22:
        /*0080*/ 	.word	0x00003fe0


	//   ....[1]....
        /*0084*/ 	.word	0x00004930


	//   ....[2]....
        /*0088*/ 	.word	0x00004ae0


	//----- nvinfo : EIATTR_CRS_STACK_SIZE
	.align		4
.L_23:
        /*008c*/ 	.byte	0x04, 0x1e
        /*008e*/ 	.short	(.L_25 - .L_24)
.L_24:
        /*0090*/ 	.word	0x00000000


	//----- nvinfo : EIATTR_CBANK_PARAM_SIZE
	.align		4
.L_25:
        /*0094*/ 	.byte	0x03, 0x19
        /*0096*/ 	.short	0x002c


	//----- nvinfo : EIATTR_PARAM_CBANK
	.align		4
        /*0098*/ 	.byte	0x04, 0x0a
        /*009a*/ 	.short	(.L_27 - .L_26)
	.align		4
.L_26:
        /*009c*/ 	.word	index@(.nv.constant0._Z19jrc3_cuda_rho_driftPfPKiPKfS3_S1_f)
        /*00a0*/ 	.short	0x0380
        /*00a2*/ 	.short	0x002c


	//----- nvinfo : EIATTR_SW_WAR
	.align		4
.L_27:
        /*00a4*/ 	.byte	0x04, 0x36
        /*00a6*/ 	.short	(.L_29 - .L_28)
.L_28:
        /*00a8*/ 	.word	0x00000008
.L_29:


//--------------------- .nv.callgraph             --------------------------
	.section	.nv.callgraph,"",@"SHT_CUDA_CALLGRAPH"
	.align	4
	.sectionentsize	8
	.align		4
        /*0000*/ 	.word	0x00000000
	.align		4
        /*0004*/ 	.word	0xffffffff
	.align		4
        /*0008*/ 	.word	0x00000000
	.align		4
        /*000c*/ 	.word	0xfffffffe
	.align		4
        /*0010*/ 	.word	0x00000000
	.align		4
        /*0014*/ 	.word	0xfffffffd
	.align		4
        /*0018*/ 	.word	0x00000000
	.align		4
        /*001c*/ 	.word	0xfffffffc


//--------------------- .text._Z19jrc3_cuda_rho_driftPfPKiPKfS3_S1_f --------------------------
	.section	.text._Z19jrc3_cuda_rho_driftPfPKiPKfS3_S1_f,"ax",@progbits
	.align	128
        .global         _Z19jrc3_cuda_rho_driftPfPKiPKfS3_S1_f
        .type           _Z19jrc3_cuda_rho_driftPfPKiPKfS3_S1_f,@function
        .size           _Z19jrc3_cuda_rho_driftPfPKiPKfS3_S1_f,(.L_x_71 - _Z19jrc3_cuda_rho_driftPfPKiPKfS3_S1_f)
        .other          _Z19jrc3_cuda_rho_driftPfPKiPKfS3_S1_f,@"STO_CUDA_ENTRY STV_DEFAULT"
_Z19jrc3_cuda_rho_driftPfPKiPKfS3_S1_f:
.text._Z19jrc3_cuda_rho_driftPfPKiPKfS3_S1_f:
[----:B------:R-:W0:Y:S08]  /*0000*/  LDC R1, c[0x0][0x37c] ;  /* 0x0000df00ff017b82 */ /* 0x000e300000000800 */
[----:B------:R-:W1:Y:S01]  /*0010*/  LDC.64 R2, c[0x0][0x3a0] ;  /* 0x0000e800ff027b82 */ /* 0x000e620000000a00 */
[----:B------:R-:W1:Y:S01]  /*0020*/  LDCU.64 UR8, c[0x0][0x358] ;  /* 0x00006b00ff0877ac */ /* 0x000e620008000a00 */
[----:B0-----:R-:W-:Y:S01]  /*0030*/  VIADD R1, R1, 0xfffffe98 ;  /* 0xfffffe9801017836 */ /* 0x001fe20000000000 */
[----:B-1----:R-:W2:Y:S04]  /*0040*/  LDG.E R4, desc[UR8][R2.64+0x8] ;  /* 0x0000080802047981 */ /* 0x002ea8000c1e1900 */
[----:B------:R-:W3:Y:S04]  /*0050*/  LDG.E R0, desc[UR8][R2.64] ;  /* 0x0000000802007981 */ /* 0x000ee8000c1e1900 */
[----:B------:R0:W5:Y:S01]  /*0060*/  LDG.E R28, desc[UR8][R2.64+0x4] ;  /* 0x00000408021c7981 */ /* 0x000162000c1e1900 */
[----:B------:R-:W1:Y:S01]  /*0070*/  S2UR UR4, SR_CTAID.X ;  /* 0x00000000000479c3 */ /* 0x000e620000002500 */
[----:B------:R-:W-:Y:S01]  /*0080*/  BSSY.RECONVERGENT B0, `(.L_x_0) ;  /* 0x00000bf000007945 */ /* 0x000fe20003800200 */
[----:B------:R-:W4:Y:S01]  /*0090*/  S2R R5, SR_TID.X ;  /* 0x0000000000057919 */ /* 0x000f220000002100 */
[----:B------:R-:W1:Y:S05]  /*00a0*/  S2R R30, SR_CTAID.Y ;  /* 0x00000000001e7919 */ /* 0x000e6a0000002600 */
[----:B------:R-:W1:Y:S02]  /*00b0*/  LDC R7, c[0x0][0x370] ;  /* 0x0000dc00ff077b82 */ /* 0x000e640000000800 */
[----:B-1----:R-:W-:-:S04]  /*00c0*/  IMAD R30, R30, R7, UR4 ;  /* 0x000000041e1e7e24 */ /* 0x002fc8000f8e0207 */
[----:B------:R-:W-:Y:S01]  /*00d0*/  IMAD.SHL.U32 R30, R30, 0x10, RZ ;  /* 0x000000101e1e7824 */ /* 0x000fe200078e00ff */
[----:B--2---:R-:W-:Y:S02]  /*00e0*/  R2UR UR10, R4 ;  /* 0x00000000040a72ca */ /* 0x004fe400000e0000 */
[----:B---3--:R-:W-:-:S11]  /*00f0*/  R2UR UR7, R0 ;  /* 0x00000000000772ca */ /* 0x008fd600000e0000 */
[----:B----4-:R-:W-:-:S13]  /*0100*/  ISETP.GE.AND P0, PT, R5, UR10, PT ;  /* 0x0000000a05007c0c */ /* 0x010fda000bf06270 */
[----:B0-----:R-:W-:Y:S05]  /*0110*/  @P0 BRA `(.L_x_1) ;  /* 0x0000000800d40947 */ /* 0x001fea0003800000 */
[C---:B------:R-:W-:Y:S01]  /*0120*/  ISETP.GE.AND P0, PT, R30.reuse, UR7, PT ;  /* 0x000000071e007c0c */ /* 0x040fe2000bf06270 */
[C---:B------:R-:W-:Y:S01]  /*0130*/  VIADD R4, R30.reuse, 0x2 ;  /* 0x000000021e047836 */ /* 0x040fe20000000000 */
[C---:B------:R-:W-:Y:S01]  /*0140*/  IADD3 R0, PT, PT, R30.reuse, 0x1, RZ ;  /* 0x000000011e007810 */ /* 0x040fe20007ffe0ff */
[----:B------:R-:W0:Y:S01]  /*0150*/  LDC.64 R2, c[0x0][0x388] ;  /* 0x0000e200ff027b82 */ /* 0x000e220000000a00 */
[----:B------:R-:W-:Y:S02]  /*0160*/  VIADD R14, R30, 0x3 ;  /* 0x000000031e0e7836 */ /* 0x000fe40000000000 */
[----:B------:R-:W-:Y:S02]  /*0170*/  ISETP.GE.AND P1, PT, R0, UR7, PT ;  /* 0x0000000700007c0c */ /* 0x000fe4000bf26270 */
[----:B------:R-:W-:Y:S02]  /*0180*/  ISETP.GE.AND P2, PT, R4, UR7, PT ;  /* 0x0000000704007c0c */ /* 0x000fe4000bf46270 */
[----:B------:R-:W-:-:S03]  /*0190*/  ISETP.GE.AND P5, PT, R14, UR7, PT ;  /* 0x000000070e007c0c */ /* 0x000fc6000bfa6270 */
[----:B------:R-:W1:Y:S01]  /*01a0*/  @!P0 LDC.64 R10, c[0x0][0x390] ;  /* 0x0000e400ff0a8b82 */ /* 0x000e620000000a00 */
[----:B------:R-:W-:-:S07]  /*01b0*/  @!P0 IMAD R9, R30, UR10, R5 ;  /* 0x0000000a1e098c24 */ /* 0x000fce000f8e0205 */
[----:B------:R-:W2:Y:S01]  /*01c0*/  @!P1 LDC.64 R12, c[0x0][0x390] ;  /* 0x0000e400ff0c9b82 */ /* 0x000ea20000000a00 */
[----:B0-----:R-:W-:-:S07]  /*01d0*/  IMAD.WIDE R2, R30, 0x4, R2 ;  /* 0x000000041e027825 */ /* 0x001fce00078e0202 */
[----:B------:R-:W0:Y:S01]  /*01e0*/  @!P2 LDC.64 R6, c[0x0][0x390] ;  /* 0x0000e400ff06ab82 */ /* 0x000e220000000a00 */
[----:B------:R-:W-:Y:S01]  /*01f0*/  @!P1 IMAD R17, R0, UR10, R5 ;  /* 0x0000000a00119c24 */ /* 0x000fe2000f8e0205 */
[----:B------:R-:W3:Y:S01]  /*0200*/  @!P0 LDG.E R16, desc[UR8][R2.64] ;  /* 0x0000000802108981 */ /* 0x000ee2000c1e1900 */
[----:B-1----:R-:W-:-:S05]  /*0210*/  @!P0 IMAD.WIDE R10, R9, 0x4, R10 ;  /* 0x00000004090a8825 */ /* 0x002fca00078e020a */
[----:B------:R-:W1:Y:S01]  /*0220*/  @!P5 LDC.64 R8, c[0x0][0x390] ;  /* 0x0000e400ff08db82 */ /* 0x000e620000000a00 */
[----:B------:R4:W3:Y:S01]  /*0230*/  @!P0 LDG.E R15, desc[UR8][R10.64] ;  /* 0x000000080a0f8981 */ /* 0x0008e2000c1e1900 */
[----:B--2---:R-:W-:Y:S01]  /*0240*/  @!P1 IMAD.WIDE R12, R17, 0x4, R12 ;  /* 0x00000004110c9825 */ /* 0x004fe200078e020c */
[----:B------:R-:W-:-:S03]  /*0250*/  @P1 MOV R17, 0xffffffff ;  /* 0xffffffff00111802 */ /* 0x000fc60000000f00 */
[----:B------:R-:W-:Y:S01]  /*0260*/  @!P2 IMAD R19, R4, UR10, R5 ;  /* 0x0000000a0413ac24 */ /* 0x000fe2000f8e0205 */
[----:B------:R2:W3:Y:S03]  /*0270*/  @!P1 LDG.E R21, desc[UR8][R12.64] ;  /* 0x000000080c159981 */ /* 0x0004e6000c1e1900 */
[----:B0-----:R-:W-:Y:S01]  /*0280*/  @!P2 IMAD.WIDE R6, R19, 0x4, R6 ;  /* 0x000000041306a825 */ /* 0x001fe200078e0206 */
[----:B------:R-:W3:Y:S04]  /*0290*/  @!P1 LDG.E R17, desc[UR8][R2.64+0x4] ;  /* 0x0000040802119981 */ /* 0x000ee8000c1e1900 */
[----:B------:R-:W3:Y:S01]  /*02a0*/  @!P2 LDG.E R23, desc[UR8][R6.64] ;  /* 0x000000080617a981 */ /* 0x000ee2000c1e1900 */
[----:B----4-:R-:W-:-:S02]  /*02b0*/  @!P5 IMAD R11, R14, UR10, R5 ;  /* 0x0000000a0e0bdc24 */ /* 0x010fc4000f8e0205 */
[----:B------:R-:W-:Y:S02]  /*02c0*/  @P2 IMAD.MOV.U32 R22, RZ, RZ, -0x1 ;  /* 0xffffffffff162424 */ /* 0x000fe400078e00ff */
[----:B-1----:R-:W-:-:S04]  /*02d0*/  @!P5 IMAD.WIDE R8, R11, 0x4, R8 ;  /* 0x000000040b08d825 */ /* 0x002fc800078e0208 */
[----:B------:R-:W4:Y:S04]  /*02e0*/  @!P2 LDG.E R22, desc[UR8][R2.64+0x8] ;  /* 0x000008080216a981 */ /* 0x000f28000c1e1900 */
[----:B------:R0:W4:Y:S01]  /*02f0*/  @!P5 LDG.E R25, desc[UR8][R8.64] ;  /* 0x000000080819d981 */ /* 0x000122000c1e1900 */
[----:B------:R-:W1:Y:S01]  /*0300*/  S2UR UR5, SR_CgaCtaId ;  /* 0x00000000000579c3 */ /* 0x000e620000008800 */
[C---:B------:R-:W-:Y:S01]  /*0310*/  VIADD R18, R30.reuse, 0x4 ;  /* 0x000000041e127836 */ /* 0x040fe20000000000 */
[----:B------:R-:W-:-:S04]  /*0320*/  IADD3 R20, PT, PT, R30, 0x5, RZ ;  /* 0x000000051e147810 */ /* 0x000fc80007ffe0ff */
[----:B------:R-:W-:Y:S01]  /*0330*/  ISETP.GE.AND P3, PT, R18, UR7, PT ;  /* 0x0000000712007c0c */ /* 0x000fe2000bf66270 */
[----:B------:R-:W-:Y:S01]  /*0340*/  UMOV UR4, 0x400 ;  /* 0x0000040000047882 */ /* 0x000fe20000000000 */
[----:B------:R-:W-:Y:S01]  /*0350*/  ISETP.GE.AND P4, PT, R20, UR7, PT ;  /* 0x0000000714007c0c */ /* 0x000fe2000bf86270 */
[C---:B------:R-:W-:Y:S01]  /*0360*/  VIADD R24, R30.reuse, 0x6 ;  /* 0x000000061e187836 */ /* 0x040fe20000000000 */
[----:B------:R-:W-:-:S09]  /*0370*/  IADD3 R14, PT, PT, R30, 0x7, RZ ;  /* 0x000000071e0e7810 */ /* 0x000fd20007ffe0ff */
[----:B--2---:R-:W2:Y:S01]  /*0380*/  @!P3 LDC.64 R12, c[0x0][0x390] ;  /* 0x0000e400ff0cbb82 */ /* 0x004ea20000000a00 */
[----:B-1----:R-:W-:-:S07]  /*0390*/  ULEA UR4, UR5, UR4, 0x18 ;  /* 0x0000000405047291 */ /* 0x002fce000f8ec0ff */
[----:B------:R-:W1:Y:S01]  /*03a0*/  @!P4 LDC.64 R10, c[0x0][0x390] ;  /* 0x0000e400ff0acb82 */ /* 0x000e620000000a00 */
[----:B------:R-:W-:Y:S01]  /*03b0*/  LEA R0, R5, UR4, 0x2 ;  /* 0x0000000405007c11 */ /* 0x000fe2000f8e10ff */
[----:B------:R-:W-:Y:S02]  /*03c0*/  VIADD R4, R30, 0x8 ;  /* 0x000000081e047836 */ /* 0x000fe40000000000 */
[----:B------:R-:W-:-:S04]  /*03d0*/  @!P3 IMAD R19, R18, UR10, R5 ;  /* 0x0000000a1213bc24 */ /* 0x000fc8000f8e0205 */
[----:B--2---:R-:W-:-:S04]  /*03e0*/  @!P3 IMAD.WIDE R18, R19, 0x4, R12 ;  /* 0x000000041312b825 */ /* 0x004fc800078e020c */
[----:B------:R-:W-:Y:S01]  /*03f0*/  @P5 IMAD.MOV.U32 R12, RZ, RZ, -0x1 ;  /* 0xffffffffff0c5424 */ /* 0x000fe200078e00ff */
[----:B------:R2:W2:Y:S05]  /*0400*/  @!P3 LDG.E R13, desc[UR8][R18.64] ;  /* 0x00000008120db981 */ /* 0x0004aa000c1e1900 */
[----:B------:R-:W2:Y:S01]  /*0410*/  @!P5 LDG.E R12, desc[UR8][R2.64+0xc] ;  /* 0x00000c08020cd981 */ /* 0x000ea2000c1e1900 */
[----:B------:R-:W-:Y:S02]  /*0420*/  VIADD R26, R30, 0x9 ;  /* 0x000000091e1a7836 */ /* 0x000fe40000000000 */
[----:B------:R-:W-:Y:S01]  /*0430*/  @P0 IMAD.MOV.U32 R16, RZ, RZ, -0x1 ;  /* 0xffffffffff100424 */ /* 0x000fe200078e00ff */
[----:B---3--:R-:W-:Y:S04]  /*0440*/  @!P0 STS [R0], R15 ;  /* 0x0000000f00008388 */ /* 0x008fe80000000800 */
[----:B------:R-:W-:Y:S01]  /*0450*/  @P0 STS [R0], RZ ;  /* 0x000000ff00000388 */ /* 0x000fe20000000800 */
[----:B------:R-:W-:-:S03]  /*0460*/  ISETP.GE.AND P0, PT, R24, UR7, PT ;  /* 0x0000000718007c0c */ /* 0x000fc6000bf06270 */
[----:B------:R-:W-:Y:S04]  /*0470*/  STS [UR4+0xb40], R16 ;  /* 0x000b4010ff007988 */ /* 0x000fe80008000804 */
[----:B------:R-:W-:Y:S04]  /*0480*/  @P1 STS [R0+0xb4], RZ ;  /* 0x0000b4ff00001388 */ /* 0x000fe80000000800 */
[----:B------:R3:W-:Y:S01]  /*0490*/  @!P1 STS [R0+0xb4], R21 ;  /* 0x0000b41500009388 */ /* 0x0007e20000000800 */
[----:B------:R-:W-:Y:S01]  /*04a0*/  ISETP.GE.AND P1, PT, R14, UR7, PT ;  /* 0x000000070e007c0c */ /* 0x000fe2000bf26270 */
[----:B0-----:R-:W0:Y:S02]  /*04b0*/  @!P0 LDC.64 R8, c[0x0][0x390] ;  /* 0x0000e400ff088b82 */ /* 0x001e240000000a00 */
[----:B------:R-:W-:Y:S04]  /*04c0*/  STS [UR4+0xb44], R17 ;  /* 0x000b4411ff007988 */ /* 0x000fe80008000804 */
[----:B------:R-:W-:Y:S04]  /*04d0*/  @P2 STS [R0+0x168], RZ ;  /* 0x000168ff00002388 */ /* 0x000fe80000000800 */
[----:B------:R4:W-:Y:S01]  /*04e0*/  @!P2 STS [R0+0x168], R23 ;  /* 0x000168170000a388 */ /* 0x0009e20000000800 */
[----:B------:R-:W-:Y:S01]  /*04f0*/  ISETP.GE.AND P2, PT, R4, UR7, PT ;  /* 0x0000000704007c0c */ /* 0x000fe2000bf46270 */
[----:B------:R-:W2:Y:S01]  /*0500*/  @!P1 LDC.64 R6, c[0x0][0x390] ;  /* 0x0000e400ff069b82 */ /* 0x000ea20000000a00 */
[----:B---3--:R-:W-:-:S04]  /*0510*/  @!P4 IMAD R21, R20, UR10, R5 ;  /* 0x0000000a1415cc24 */ /* 0x008fc8000f8e0205 */
[----:B-1----:R-:W-:Y:S01]  /*0520*/  @!P4 IMAD.WIDE R20, R21, 0x4, R10 ;  /* 0x000000041514c825 */ /* 0x002fe200078e020a */
[----:B------:R-:W-:Y:S01]  /*0530*/  @P3 MOV R15, 0xffffffff ;  /* 0xffffffff000f3802 */ /* 0x000fe20000000f00 */
[----:B----4-:R0:W-:Y:S05]  /*0540*/  STS [UR4+0xb48], R22 ;  /* 0x000b4816ff007988 */ /* 0x0101ea0008000804 */
[----:B------:R-:W1:Y:S01]  /*0550*/  @!P2 LDC.64 R10, c[0x0][0x390] ;  /* 0x0000e400ff0aab82 */ /* 0x000e620000000a00 */
[----:B------:R-:W-:Y:S01]  /*0560*/  @!P0 IMAD R23, R24, UR10, R5 ;  /* 0x0000000a18178c24 */ /* 0x000fe2000f8e0205 */
[----:B------:R-:W-:Y:S01]  /*0570*/  @P5 STS [R0+0x21c], RZ ;  /* 0x00021cff00005388 */ /* 0x000fe20000000800 */
[----:B------:R-:W-:-:S03]  /*0580*/  @P4 IMAD.MOV.U32 R16, RZ, RZ, -0x1 ;  /* 0xffffffffff104424 */ /* 0x000fc600078e00ff */
[----:B------:R3:W-:Y:S01]  /*0590*/  @!P5 STS [R0+0x21c], R25 ;  /* 0x00021c190000d388 */ /* 0x0007e20000000800 */
[----:B0-----:R-:W-:-:S03]  /*05a0*/  @!P0 IMAD.WIDE R22, R23, 0x4, R8 ;  /* 0x0000000417168825 */ /* 0x001fc600078e0208 */
[----:B------:R-:W4:Y:S01]  /*05b0*/  @!P3 LDG.E R15, desc[UR8][R2.64+0x10] ;  /* 0x00001008020fb981 */ /* 0x000f22000c1e1900 */
[----:B------:R-:W-:-:S03]  /*05c0*/  @P0 MOV R8, 0xffffffff ;  /* 0xffffffff00080802 */ /* 0x000fc60000000f00 */
[----:B------:R0:W4:Y:S01]  /*05d0*/  @!P4 LDG.E R17, desc[UR8][R20.64] ;  /* 0x000000081411c981 */ /* 0x000122000c1e1900 */
[----:B---3--:R-:W-:Y:S01]  /*05e0*/  @!P1 IMAD R25, R14, UR10, R5 ;  /* 0x0000000a0e199c24 */ /* 0x008fe2000f8e0205 */
[----:B------:R-:W-:Y:S02]  /*05f0*/  ISETP.GE.AND P5, PT, R26, UR7, PT ;  /* 0x000000071a007c0c */ /* 0x000fe4000bfa6270 */
[----:B------:R-:W3:Y:S01]  /*0600*/  @!P4 LDG.E R16, desc[UR8][R2.64+0x14] ;  /* 0x000014080210c981 */ /* 0x000ee2000c1e1900 */
[----:B--2---:R-:W-:-:S03]  /*0610*/  @!P1 IMAD.WIDE R24, R25, 0x4, R6 ;  /* 0x0000000419189825 */ /* 0x004fc600078e0206 */
[----:B------:R2:W3:Y:S01]  /*0620*/  @!P0 LDG.E R23, desc[UR8][R22.64] ;  /* 0x0000000816178981 */ /* 0x0004e2000c1e1900 */
[----:B------:R-:W-:-:S03]  /*0630*/  @!P2 IMAD R7, R4, UR10, R5 ;  /* 0x0000000a0407ac24 */ /* 0x000fc6000f8e0205 */
[----:B------:R-:W3:Y:S01]  /*0640*/  @!P0 LDG.E R8, desc[UR8][R2.64+0x18] ;  /* 0x0000180802088981 */ /* 0x000ee2000c1e1900 */
[----:B------:R-:W-:Y:S02]  /*0650*/  @P1 IMAD.MOV.U32 R9, RZ, RZ, -0x1 ;  /* 0xffffffffff091424 */ /* 0x000fe400078e00ff */
[----:B-1----:R-:W-:Y:S01]  /*0660*/  @!P2 IMAD.WIDE R10, R7, 0x4, R10 ;  /* 0x00000004070aa825 */ /* 0x002fe200078e020a */
[----:B------:R1:W3:Y:S01]  /*0670*/  @!P1 LDG.E R25, desc[UR8][R24.64] ;  /* 0x0000000818199981 */ /* 0x0002e2000c1e1900 */
[----:B------:R-:W0:Y:S03]  /*0680*/  @!P5 LDC.64 R6, c[0x0][0x390] ;  /* 0x0000e400ff06db82 */ /* 0x000e260000000a00 */
[----:B------:R-:W3:Y:S04]  /*0690*/  @!P1 LDG.E R9, desc[UR8][R2.64+0x1c] ;  /* 0x00001c0802099981 */ /* 0x000ee8000c1e1900 */
[----:B------:R1:W3:Y:S01]  /*06a0*/  @!P2 LDG.E R27, desc[UR8][R10.64] ;  /* 0x000000080a1ba981 */ /* 0x0002e2000c1e1900 */
[----:B------:R-:W-:-:S02]  /*06b0*/  @P2 IMAD.MOV.U32 R18, RZ, RZ, -0x1 ;  /* 0xffffffffff122424 */ /* 0x000fc400078e00ff */
[----:B------:R-:W-:-:S04]  /*06c0*/  @!P5 IMAD R19, R26, UR10, R5 ;  /* 0x0000000a1a13dc24 */ /* 0x000fc8000f8e0205 */
[----:B------:R-:W3:Y:S01]  /*06d0*/  @!P2 LDG.E R18, desc[UR8][R2.64+0x20] ;  /* 0x000020080212a981 */ /* 0x000ee2000c1e1900 */
[----:B0-----:R-:W-:-:S05]  /*06e0*/  @!P5 IMAD.WIDE R6, R19, 0x4, R6 ;  /* 0x000000041306d825 */ /* 0x001fca00078e0206 */
[----:B------:R0:W3:Y:S01]  /*06f0*/  @!P5 LDG.E R19, desc[UR8][R6.64] ;  /* 0x000000080613d981 */ /* 0x0000e2000c1e1900 */
[----:B------:R-:W-:-:S03]  /*0700*/  IADD3 R20, PT, PT, R30, 0xa, RZ ;  /* 0x0000000a1e147810 */ /* 0x000fc60007ffe0ff */
[----:B------:R-:W-:Y:S04]  /*0710*/  STS [UR4+0xb4c], R12 ;  /* 0x000b4c0cff007988 */ /* 0x000fe80008000804 */
[----:B------:R-:W-:Y:S04]  /*0720*/  @P3 STS [R0+0x2d0], RZ ;  /* 0x0002d0ff00003388 */ /* 0x000fe80000000800 */
[----:B------:R-:W-:Y:S01]  /*0730*/  @!P3 STS [R0+0x2d0], R13 ;  /* 0x0002d00d0000b388 */ /* 0x000fe20000000800 */
[----:B------:R-:W-:Y:S01]  /*0740*/  ISETP.GE.AND P3, PT, R20, UR7, PT ;  /* 0x0000000714007c0c */ /* 0x000fe2000bf66270 */
[----:B--2---:R-:W-:-:S02]  /*0750*/  VIADD R22, R30, 0xb ;  /* 0x0000000b1e167836 */ /* 0x004fc40000000000 */
[C---:B-1----:R-:W-:Y:S01]  /*0760*/  VIADD R24, R30.reuse, 0xc ;  /* 0x0000000c1e187836 */ /* 0x042fe20000000000 */
[C---:B------:R-:W-:Y:S01]  /*0770*/  IADD3 R26, PT, PT, R30.reuse, 0xd, RZ ;  /* 0x0000000d1e1a7810 */ /* 0x040fe20007ffe0ff */
[----:B------:R-:W-:-:S08]  /*0780*/  VIADD R4, R30, 0xe ;  /* 0x0000000e1e047836 */ /* 0x000fd00000000000 */
[----:B------:R-:W1:Y:S01]  /*0790*/  @!P3 LDC.64 R10, c[0x0][0x390] ;  /* 0x0000e400ff0abb82 */ /* 0x000e620000000a00 */
[----:B------:R-:W-:-:S04]  /*07a0*/  @!P3 IMAD R21, R20, UR10, R5 ;  /* 0x0000000a1415bc24 */ /* 0x000fc8000f8e0205 */
[----:B-1----:R-:W-:-:S06]  /*07b0*/  @!P3 IMAD.WIDE R20, R21, 0x4, R10 ;  /* 0x000000041514b825 */ /* 0x002fcc00078e020a */
[----:B------:R-:W2:Y:S04]  /*07c0*/  @!P3 LDG.E R21, desc[UR8][R20.64] ;  /* 0x000000081415b981 */ /* 0x000ea8000c1e1900 */
[----:B----4-:R1:W-:Y:S04]  /*07d0*/  STS [UR4+0xb50], R15 ;  /* 0x000b500fff007988 */ /* 0x0103e80008000804 */
[----:B------:R-:W-:Y:S04]  /*07e0*/  @P4 STS [R0+0x384], RZ ;  /* 0x000384ff00004388 */ /* 0x000fe80000000800 */
[----:B------:R-:W-:Y:S01]  /*07f0*/  @!P4 STS [R0+0x384], R17 ;  /* 0x000384110000c388 */ /* 0x000fe20000000800 */
[----:B------:R-:W-:-:S03]  /*0800*/  ISETP.GE.AND P4, PT, R22, UR7, PT ;  /* 0x0000000716007c0c */ /* 0x000fc6000bf86270 */
[----:B---3--:R3:W-:Y:S04]  /*0810*/  STS [UR4+0xb54], R16 ;  /* 0x000b5410ff007988 */ /* 0x0087e80008000804 */
[----:B------:R-:W-:Y:S04]  /*0820*/  @P0 STS [R0+0x438], RZ ;  /* 0x000438ff00000388 */ /* 0x000fe80000000800 */
[----:B------:R-:W-:Y:S01]  /*0830*/  @!P0 STS [R0+0x438], R23 ;  /* 0x0004381700008388 */ /* 0x000fe20000000800 */
[----:B------:R-:W-:Y:S01]  /*0840*/  ISETP.GE.AND P0, PT, R24, UR7, PT ;  /* 0x0000000718007c0c */ /* 0x000fe2000bf06270 */
[----:B-1----:R-:W1:Y:S02]  /*0850*/  @!P4 LDC.64 R14, c[0x0][0x390] ;  /* 0x0000e400ff0ecb82 */ /* 0x002e640000000a00 */
[----:B------:R-:W-:Y:S04]  /*0860*/  STS [UR4+0xb58], R8 ;  /* 0x000b5808ff007988 */ /* 0x000fe80008000804 */
[----:B------:R-:W-:Y:S04]  /*0870*/  @P1 STS [R0+0x4ec], RZ ;  /* 0x0004ecff00001388 */ /* 0x000fe80000000800 */
[----:B------:R-:W-:Y:S01]  /*0880*/  @!P1 STS [R0+0x4ec], R25 ;  /* 0x0004ec1900009388 */ /* 0x000fe20000000800 */
[----:B------:R-:W-:Y:S01]  /*0890*/  ISETP.GE.AND P1, PT, R26, UR7, PT ;  /* 0x000000071a007c0c */ /* 0x000fe2000bf26270 */
[----:B---3--:R-:W-:Y:S01]  /*08a0*/  VIADD R16, R30, 0xf ;  /* 0x0000000f1e107836 */ /* 0x008fe20000000000 */
[----:B------:R-:W3:Y:S01]  /*08b0*/  @!P0 LDC.64 R12, c[0x0][0x390] ;  /* 0x0000e400ff0c8b82 */ /* 0x000ee20000000a00 */
[----:B------:R4:W-:Y:S04]  /*08c0*/  STS [UR4+0xb5c], R9 ;  /* 0x000b5c09ff007988 */ /* 0x0009e80008000804 */
[----:B------:R-:W-:Y:S04]  /*08d0*/  @P2 STS [R0+0x5a0], RZ ;  /* 0x0005a0ff00002388 */ /* 0x000fe80000000800 */
[----:B------:R-:W-:Y:S01]  /*08e0*/  @!P2 STS [R0+0x5a0], R27 ;  /* 0x0005a01b0000a388 */ /* 0x000fe20000000800 */
[----:B------:R-:W-:Y:S01]  /*08f0*/  ISETP.GE.AND P2, PT, R4, UR7, PT ;  /* 0x0000000704007c0c */ /* 0x000fe2000bf46270 */
[----:B0-----:R-:W0:Y:S01]  /*0900*/  @!P1 LDC.64 R6, c[0x0][0x390] ;  /* 0x0000e400ff069b82 */ /* 0x001e220000000a00 */
[----:B------:R-:W-:Y:S01]  /*0910*/  ISETP.GE.AND P6, PT, R16, UR7, PT ;  /* 0x0000000710007c0c */ /* 0x000fe2000bfc6270 */
[----:B------:R-:W-:-:S10]  /*0920*/  @!P4 IMAD R17, R22, UR10, R5 ;  /* 0x0000000a1611cc24 */ /* 0x000fd4000f8e0205 */
[----:B------:R-:W0:Y:S01]  /*0930*/  @!P2 LDC.64 R10, c[0x0][0x390] ;  /* 0x0000e400ff0aab82 */ /* 0x000e220000000a00 */
[----:B-1----:R-:W-:-:S07]  /*0940*/  @!P4 IMAD.WIDE R14, R17, 0x4, R14 ;  /* 0x00000004110ec825 */ /* 0x002fce00078e020e */
[----:B----4-:R-:W1:Y:S01]  /*0950*/  @!P6 LDC.64 R8, c[0x0][0x390] ;  /* 0x0000e400ff08eb82 */ /* 0x010e620000000a00 */
[----:B------:R-:W-:Y:S01]  /*0960*/  @P5 MOV R17, 0xffffffff ;  /* 0xffffffff00115802 */ /* 0x000fe20000000f00 */
[----:B------:R4:W-:Y:S01]  /*0970*/  STS [UR4+0xb60], R18 ;  /* 0x000b6012ff007988 */ /* 0x0009e20008000804 */
[--C-:B------:R-:W-:Y:S02]  /*0980*/  @!P0 IMAD R23, R24, UR10, R5.reuse ;  /* 0x0000000a18178c24 */ /* 0x100fe4000f8e0205 */
[----:B------:R-:W-:Y:S01]  /*0990*/  @!P1 IMAD R25, R26, UR10, R5 ;  /* 0x0000000a1a199c24 */ /* 0x000fe2000f8e0205 */
[----:B------:R-:W-:Y:S01]  /*09a0*/  @P5 STS [R0+0x654], RZ ;  /* 0x000654ff00005388 */ /* 0x000fe20000000800 */
[----:B----4-:R-:W-:-:S03]  /*09b0*/  @P3 IMAD.MOV.U32 R18, RZ, RZ, -0x1 ;  /* 0xffffffffff123424 */ /* 0x010fc600078e00ff */
[----:B------:R4:W-:Y:S01]  /*09c0*/  @!P5 STS [R0+0x654], R19 ;  /* 0x000654130000d388 */ /* 0x0009e20000000800 */
[----:B---3--:R-:W-:-:S03]  /*09d0*/  @!P0 IMAD.WIDE R12, R23, 0x4, R12 ;  /* 0x00000004170c8825 */ /* 0x008fc600078e020c */
[----:B------:R-:W3:Y:S01]  /*09e0*/  @!P5 LDG.E R17, desc[UR8][R2.64+0x24] ;  /* 0x000024080211d981 */ /* 0x000ee2000c1e1900 */
[----:B0-----:R-:W-:-:S03]  /*09f0*/  @!P1 IMAD.WIDE R6, R25, 0x4, R6 ;  /* 0x0000000419069825 */ /* 0x001fc600078e0206 */
[----:B------:R-:W2:Y:S01]  /*0a00*/  @!P3 LDG.E R18, desc[UR8][R2.64+0x28] ;  /* 0x000028080212b981 */ /* 0x000ea2000c1e1900 */
[----:B----4-:R-:W-:Y:S02]  /*0a10*/  @P4 IMAD.MOV.U32 R19, RZ, RZ, -0x1 ;  /* 0xffffffffff134424 */ /* 0x010fe400078e00ff */
[--C-:B------:R-:W-:Y:S01]  /*0a20*/  @!P2 IMAD R23, R4, UR10, R5.reuse ;  /* 0x0000000a0417ac24 */ /* 0x100fe2000f8e0205 */
[----:B------:R-:W-:Y:S01]  /*0a30*/  @P0 MOV R4, 0xffffffff ;  /* 0xffffffff00040802 */ /* 0x000fe20000000f00 */
[----:B------:R0:W4:Y:S01]  /*0a40*/  @!P4 LDG.E R15, desc[UR8][R14.64] ;  /* 0x000000080e0fc981 */ /* 0x000122000c1e1900 */
[----:B------:R-:W-:-:S03]  /*0a50*/  @!P6 IMAD R25, R16, UR10, R5 ;  /* 0x0000000a1019ec24 */ /* 0x000fc6000f8e0205 */
[----:B------:R-:W4:Y:S01]  /*0a60*/  @!P4 LDG.E R19, desc[UR8][R2.64+0x2c] ;  /* 0x00002c080213c981 */ /* 0x000f22000c1e1900 */
[----:B------:R-:W-:-:S03]  /*0a70*/  @!P2 IMAD.WIDE R10, R23, 0x4, R10 ;  /* 0x00000004170aa825 */ /* 0x000fc600078e020a */
[----:B------:R1:W4:Y:S01]  /*0a80*/  @!P0 LDG.E R13, desc[UR8][R12.64] ;  /* 0x000000080c0d8981 */ /* 0x000322000c1e1900 */
[----:B0-----:R-:W-:-:S03]  /*0a90*/  @P1 IMAD.MOV.U32 R14, RZ, RZ, -0x1 ;  /* 0xffffffffff0e1424 */ /* 0x001fc600078e00ff */
[----:B------:R0:W4:Y:S01]  /*0aa0*/  @!P1 LDG.E R7, desc[UR8][R6.64] ;  /* 0x0000000806079981 */ /* 0x000122000c1e1900 */
[----:B-1----:R-:W-:-:S03]  /*0ab0*/  @!P6 IMAD.WIDE R8, R25, 0x4, R8 ;  /* 0x000000041908e825 */ /* 0x002fc600078e0208 */
[----:B------:R-:W4:Y:S01]  /*0ac0*/  @!P0 LDG.E R4, desc[UR8][R2.64+0x30] ;  /* 0x0000300802048981 */ /* 0x000f22000c1e1900 */
[----:B------:R-:W-:-:S03]  /*0ad0*/  @P6 MOV R12, 0xffffffff ;  /* 0xffffffff000c6802 */ /* 0x000fc60000000f00 */
[----:B------:R-:W4:Y:S01]  /*0ae0*/  @!P1 LDG.E R14, desc[UR8][R2.64+0x34] ;  /* 0x00003408020e9981 */ /* 0x000f22000c1e1900 */
[----:B0-----:R-:W-:-:S03]  /*0af0*/  @P2 IMAD.MOV.U32 R6, RZ, RZ, -0x1 ;  /* 0xffffffffff062424 */ /* 0x001fc600078e00ff */
[----:B------:R-:W4:Y:S04]  /*0b00*/  @!P2 LDG.E R11, desc[UR8][R10.64] ;  /* 0x000000080a0ba981 */ /* 0x000f28000c1e1900 */
[----:B------:R-:W4:Y:S04]  /*0b10*/  @!P2 LDG.E R6, desc[UR8][R2.64+0x38] ;  /* 0x000038080206a981 */ /* 0x000f28000c1e1900 */
[----:B------:R-:W4:Y:S04]  /*0b20*/  @!P6 LDG.E R9, desc[UR8][R8.64] ;  /* 0x000000080809e981 */ /* 0x000f28000c1e1900 */
[----:B------:R-:W4:Y:S04]  /*0b30*/  @!P6 LDG.E R12, desc[UR8][R2.64+0x3c] ;  /* 0x00003c08020ce981 */ /* 0x000f28000c1e1900 */
[----:B---3--:R0:W-:Y:S04]  /*0b40*/  STS [UR4+0xb64], R17 ;  /* 0x000b6411ff007988 */ /* 0x0081e80008000804 */
[----:B------:R0:W-:Y:S04]  /*0b50*/  @P3 STS [R0+0x708], RZ ;  /* 0x000708ff00003388 */ /* 0x0001e80000000800 */
[----:B--2---:R0:W-:Y:S04]  /*0b60*/  @!P3 STS [R0+0x708], R21 ;  /* 0x000708150000b388 */ /* 0x0041e80000000800 */
[----:B------:R0:W-:Y:S04]  /*0b70*/  STS [UR4+0xb68], R18 ;  /* 0x000b6812ff007988 */ /* 0x0001e80008000804 */
[----:B------:R0:W-:Y:S04]  /*0b80*/  @P4 STS [R0+0x7bc], RZ ;  /* 0x0007bcff00004388 */ /* 0x0001e80000000800 */
[----:B----4-:R0:W-:Y:S04]  /*0b90*/  @!P4 STS [R0+0x7bc], R15 ;  /* 0x0007bc0f0000c388 */ /* 0x0101e80000000800 */
[----:B------:R0:W-:Y:S04]  /*0ba0*/  STS [UR4+0xb6c], R19 ;  /* 0x000b6c13ff007988 */ /* 0x0001e80008000804 */
[----:B------:R0:W-:Y:S04]  /*0bb0*/  @P0 STS [R0+0x870], RZ ;  /* 0x000870ff00000388 */ /* 0x0001e80000000800 */
[----:B------:R0:W-:Y:S04]  /*0bc0*/  @!P0 STS [R0+0x870], R13 ;  /* 0x0008700d00008388 */ /* 0x0001e80000000800 */
        /* <DEDUP_REMOVED lines=9> */
[----:B------:R0:W-:Y:S02]  /*0c60*/  STS [UR4+0xb7c], R12 ;  /* 0x000b7c0cff007988 */ /* 0x0001e40008000804 */
.L_x_1:
[----:B------:R-:W-:Y:S05]  /*0c70*/  BSYNC.RECONVERGENT B0 ;  /* 0x0000000000007941 */ /* 0x000fea0003800200 */
.L_x_0:
[----:B------:R-:W1:Y:S01]  /*0c80*/  S2UR UR5, SR_CgaCtaId ;  /* 0x00000000000579c3 */ /* 0x000e620000008800 */
[----:B------:R-:W-:Y:S01]  /*0c90*/  UMOV UR4, 0x400 ;  /* 0x0000040000047882 */ /* 0x000fe20000000000 */
[----:B-----5:R-:W-:Y:S01]  /*0ca0*/  ISETP.GE.AND P0, PT, R5, R28, PT ;  /* 0x0000001c0500720c */ /* 0x020fe20003f06270 */
[----:B0-----:R-:W-:Y:S01]  /*0cb0*/  IMAD.U32 R0, RZ, RZ, UR4 ;  /* 0x00000004ff007e24 */ /* 0x001fe2000f8e00ff */
[----:B------:R-:W-:Y:S01]  /*0cc0*/  R2UR UR12, R1 ;  /* 0x00000000010c72ca */ /* 0x000fe200000e0000 */
[----:B------:R-:W-:Y:S01]  /*0cd0*/  BSSY.RECONVERGENT B1, `(.L_x_2) ;  /* 0x000032c000017945 */ /* 0x000fe20003800200 */
[----:B------:R-:W-:Y:S02]  /*0ce0*/  IMAD.IADD R30, R30, 0x1, R5 ;  /* 0x000000011e1e7824 */ /* 0x000fe400078e0205 */
[C---:B------:R-:W-:Y:S01]  /*0cf0*/  IADD3 R4, PT, PT, R0.reuse, 0xb80, RZ ;  /* 0x00000b8000047810 */ /* 0x040fe20007ffe0ff */
[----:B------:R-:W-:Y:S02]  /*0d00*/  VIADD R2, R0, 0x2b80 ;  /* 0x00002b8000027836 */ /* 0x000fe40000000000 */
[----:B-1----:R-:W-:-:S05]  /*0d10*/  IMAD.U32 R3, RZ, RZ, UR5 ;  /* 0x00000005ff037e24 */ /* 0x002fca000f8e00ff */
[C---:B------:R-:W-:Y:S02]  /*0d20*/  LEA R4, R3.reuse, R4, 0x18 ;  /* 0x0000000403047211 */ /* 0x040fe400078ec0ff */
[----:B------:R-:W-:-:S03]  /*0d30*/  LEA R2, R3, R2, 0x18 ;  /* 0x0000000203027211 */ /* 0x000fc600078ec0ff */
[C---:B------:R-:W-:Y:S01]  /*0d40*/  IMAD R27, R5.reuse, 0x40, R4 ;  /* 0x00000040051b7824 */ /* 0x040fe200078e0204 */
[----:B------:R-:W-:-:S04]  /*0d50*/  LEA R29, R5, R2, 0x6 ;  /* 0x00000002051d7211 */ /* 0x000fc800078e30ff */
[----:B------:R0:W-:Y:S04]  /*0d60*/  STS [R27], RZ ;  /* 0x000000ff1b007388 */ /* 0x0001e80000000800 */
[----:B------:R0:W-:Y:S04]  /*0d70*/  STS [R29], RZ ;  /* 0x000000ff1d007388 */ /* 0x0001e80000000800 */
[----:B------:R0:W-:Y:S04]  /*0d80*/  STS [R27+0x4], RZ ;  /* 0x000004ff1b007388 */ /* 0x0001e80000000800 */
        /* <DEDUP_REMOVED lines=28> */
[----:B------:R0:W-:Y:S01]  /*0f50*/  STS [R29+0x3c], RZ ;  /* 0x00003cff1d007388 */ /* 0x0001e20000000800 */
[----:B------:R-:W-:Y:S06]  /*0f60*/  BAR.SYNC.DEFER_BLOCKING 0x0 ;  /* 0x0000000000007b1d */ /* 0x000fec0000010000 */
[----:B------:R-:W-:Y:S05]  /*0f70*/  @P0 BRA `(.L_x_3) ;  /* 0x0000003000040947 */ /* 0x000fea0003800000 */
[----:B------:R-:W1:Y:S01]  /*0f80*/  LDC.64 R32, c[0x0][0x398] ;  /* 0x0000e600ff207b82 */ /* 0x000e620000000a00 */
[----:B------:R-:W-:Y:S01]  /*0f90*/  IMAD.U32 R25, RZ, RZ, UR10 ;  /* 0x0000000aff197e24 */ /* 0x000fe2000f8e00ff */
[----:B------:R-:W-:Y:S01]  /*0fa0*/  MOV R7, UR10 ;  /* 0x0000000a00077c02 */ /* 0x000fe20008000f00 */
[----:B------:R-:W-:Y:S01]  /*0fb0*/  IMAD.U32 R6, RZ, RZ, UR10 ;  /* 0x0000000aff067e24 */ /* 0x000fe2000f8e00ff */
[----:B------:R-:W-:Y:S01]  /*0fc0*/  MOV R26, UR10 ;  /* 0x0000000a001a7c02 */ /* 0x000fe20008000f00 */
[----:B------:R-:W-:Y:S01]  /*0fd0*/  IMAD.U32 R8, RZ, RZ, UR10 ;  /* 0x0000000aff087e24 */ /* 0x000fe2000f8e00ff */
[----:B------:R-:W-:Y:S01]  /*0fe0*/  LOP3.LUT R25, R25, 0xf, RZ, 0xc0, !PT ;  /* 0x0000000f19197812 */ /* 0x000fe200078ec0ff */
[----:B------:R-:W-:Y:S01]  /*0ff0*/  VIADD R4, R1, 0xb4 ;  /* 0x000000b401047836 */ /* 0x000fe20000000000 */
[----:B------:R-:W2:Y:S01]  /*1000*/  LDC R2, c[0x0][0x360] ;  /* 0x0000d800ff027b82 */ /* 0x000ea20000000800 */
[----:B------:R-:W-:Y:S02]  /*1010*/  LOP3.LUT R6, R6, 0x7, RZ, 0xc0, !PT ;  /* 0x0000000706067812 */ /* 0x000fe400078ec0ff */
[----:B------:R-:W-:Y:S01]  /*1020*/  LOP3.LUT R7, R7, 0x7ffffff0, RZ, 0xc0, !PT ;  /* 0x7ffffff007077812 */ /* 0x000fe200078ec0ff */
[----:B------:R-:W-:Y:S01]  /*1030*/  VIADD R9, R25, 0xffffffff ;  /* 0xffffffff19097836 */ /* 0x000fe20000000000 */
[----:B------:R-:W-:Y:S01]  /*1040*/  IADD3 R26, PT, PT, R26, -0x1, RZ ;  /* 0xffffffff1a1a7810 */ /* 0x000fe20007ffe0ff */
[----:B------:R-:W-:Y:S01]  /*1050*/  VIADD R10, R6, 0xffffffff ;  /* 0xffffffff060a7836 */ /* 0x000fe20000000000 */
[----:B------:R-:W-:-:S02]  /*1060*/  LOP3.LUT R8, R8, 0x3, RZ, 0xc0, !PT ;  /* 0x0000000308087812 */ /* 0x000fc400078ec0ff */
[----:B------:R-:W-:Y:S02]  /*1070*/  IADD3 R11, PT, PT, -R7, RZ, RZ ;  /* 0x000000ff070b7210 */ /* 0x000fe40007ffe1ff */
[----:B-1----:R-:W-:-:S05]  /*1080*/  IADD3 R32, P0, PT, R32, 0x20, RZ ;  /* 0x0000002020207810 */ /* 0x002fca0007f1e0ff */
[----:B------:R-:W-:-:S08]  /*1090*/  IMAD.X R33, RZ, RZ, R33, P0 ;  /* 0x000000ffff217224 */ /* 0x000fd000000e0621 */
.L_x_56:
[----:B-1----:R-:W1:Y:S02]  /*10a0*/  LDC.64 R16, c[0x0][0x388] ;  /* 0x0000e200ff107b82 */ /* 0x002e640000000a00 */
[----:B-1----:R-:W-:-:S05]  /*10b0*/  IMAD.WIDE R16, R5, 0x4, R16 ;  /* 0x0000000405107825 */ /* 0x002fca00078e0210 */
[----:B------:R1:W5:Y:S01]  /*10c0*/  LDG.E R12, desc[UR8][R16.64] ;  /* 0x00000008100c7981 */ /* 0x000362000c1e1900 */
[----:B0-----:R-:W-:-:S05]  /*10d0*/  IMAD.WIDE R14, R28, 0x4, R16 ;  /* 0x000000041c0e7825 */ /* 0x001fca00078e0210 */
[----:B------:R1:W5:Y:S01]  /*10e0*/  LDG.E R13, desc[UR8][R14.64] ;  /* 0x000000080e0d7981 */ /* 0x000362000c1e1900 */
[----:B------:R-:W-:Y:S01]  /*10f0*/  UISETP.GE.AND UP0, UPT, UR10, 0x1, UPT ;  /* 0x000000010a00788c */ /* 0x000fe2000bf06270 */
[----:B------:R-:W-:Y:S08]  /*1100*/  BSSY.RECONVERGENT B0, `(.L_x_4) ;  /* 0x00002e5000007945 */ /* 0x000ff00003800200 */
[----:B-1-34-:R-:W-:Y:S05]  /*1110*/  BRA.U !UP0, `(.L_x_5) ;  /* 0x0000002108007547 */ /* 0x01afea000b800000 */
[----:B------:R-:W-:Y:S01]  /*1120*/  ISETP.GE.U32.AND P0, PT, R26, 0xf, PT ;  /* 0x0000000f1a00780c */ /* 0x000fe20003f06070 */
[----:B------:R-:W-:Y:S02]  /*1130*/  IMAD R0, R5, UR10, RZ ;  /* 0x0000000a05007c24 */ /* 0x000fe4000f8e02ff */
[----:B------:R-:W-:-:S10]  /*1140*/  IMAD.MOV.U32 R3, RZ, RZ, RZ ;  /* 0x000000ffff037224 */ /* 0x000fd400078e00ff */
[----:B------:R-:W-:Y:S05]  /*1150*/  @!P0 BRA `(.L_x_6) ;  /* 0x0000000400388947 */ /* 0x000fea0003800000 */
[C---:B------:R-:W-:Y:S01]  /*1160*/  VIADD R18, R1.reuse, 0x20 ;  /* 0x0000002001127836 */ /* 0x040fe20000000000 */
[----:B------:R-:W-:Y:S01]  /*1170*/  IADD3 R3, PT, PT, R1, 0xd4, RZ ;  /* 0x000000d401037810 */ /* 0x000fe20007ffe0ff */
[----:B------:R-:W-:Y:S02]  /*1180*/  IMAD.MOV.U32 R19, RZ, RZ, R0 ;  /* 0x000000ffff137224 */ /* 0x000fe400078e0000 */
[----:B------:R-:W-:-:S07]  /*1190*/  IMAD.MOV.U32 R20, RZ, RZ, R11 ;  /* 0x000000ffff147224 */ /* 0x000fce00078e000b */
.L_x_7:
[----:B------:R-:W1:Y:S01]  /*11a0*/  LDC.64 R16, c[0x0][0x390] ;  /* 0x0000e400ff107b82 */ /* 0x000e620000000a00 */
[----:B------:R-:W-:-:S05]  /*11b0*/  IMAD.WIDE R14, R19, 0x4, R32 ;  /* 0x00000004130e7825 */ /* 0x000fca00078e0220 */
[----:B------:R-:W3:Y:S04]  /*11c0*/  LDG.E R22, desc[UR8][R14.64+-0x20] ;  /* 0xffffe0080e167981 */ /* 0x000ee8000c1e1900 */
[----:B------:R-:W4:Y:S04]  /*11d0*/  LDG.E R24, desc[UR8][R14.64+-0x1c] ;  /* 0xffffe4080e187981 */ /* 0x000f28000c1e1900 */
[----:B------:R-:W2:Y:S04]  /*11e0*/  LDG.E R34, desc[UR8][R14.64+-0x18] ;  /* 0xffffe8080e227981 */ /* 0x000ea8000c1e1900 */
[----:B------:R-:W2:Y:S01]  /*11f0*/  LDG.E R36, desc[UR8][R14.64+-0x14] ;  /* 0xffffec080e247981 */ /* 0x000ea2000c1e1900 */
[----:B-1----:R-:W-:-:S05]  /*1200*/  IMAD.WIDE R16, R19, 0x4, R16 ;  /* 0x0000000413107825 */ /* 0x002fca00078e0210 */
[----:B------:R-:W3:Y:S04]  /*1210*/  LDG.E R21, desc[UR8][R16.64] ;  /* 0x0000000810157981 */ /* 0x000ee8000c1e1900 */
[----:B------:R-:W4:Y:S04]  /*1220*/  LDG.E R23, desc[UR8][R16.64+0x4] ;  /* 0x0000040810177981 */ /* 0x000f28000c1e1900 */
[----:B------:R-:W2:Y:S04]  /*1230*/  LDG.E R31, desc[UR8][R16.64+0x8] ;  /* 0x00000808101f7981 */ /* 0x000ea8000c1e1900 */
[----:B------:R-:W2:Y:S04]  /*1240*/  LDG.E R35, desc[UR8][R16.64+0xc] ;  /* 0x00000c0810237981 */ /* 0x000ea8000c1e1900 */
[----:B------:R-:W2:Y:S04]  /*1250*/  LDG.E R37, desc[UR8][R16.64+0x10] ;  /* 0x0000100810257981 */ /* 0x000ea8000c1e1900 */
[----:B---3--:R1:W-:Y:S04]  /*1260*/  STL [R18+-0x20], R21 ;  /* 0xffffe01512007387 */ /* 0x0083e80000100800 */
[----:B------:R3:W-:Y:S04]  /*1270*/  STL [R3+-0x20], R22 ;  /* 0xffffe01603007387 */ /* 0x0007e80000100800 */
[----:B-1----:R-:W2:Y:S04]  /*1280*/  LDG.E R21, desc[UR8][R16.64+0x14] ;  /* 0x0000140810157981 */ /* 0x002ea8000c1e1900 */
[----:B---3--:R-:W3:Y:S04]  /*1290*/  LDG.E R22, desc[UR8][R14.64+-0x10] ;  /* 0xfffff0080e167981 */ /* 0x008ee8000c1e1900 */
[----:B----4-:R1:W-:Y:S04]  /*12a0*/  STL [R18+-0x1c], R23 ;  /* 0xffffe41712007387 */ /* 0x0103e80000100800 */
[----:B------:R4:W-:Y:S04]  /*12b0*/  STL [R3+-0x1c], R24 ;  /* 0xffffe41803007387 */ /* 0x0009e80000100800 */
[----:B--2---:R2:W-:Y:S04]  /*12c0*/  STL [R18+-0x18], R31 ;  /* 0xffffe81f12007387 */ /* 0x0045e80000100800 */
[----:B-1----:R-:W3:Y:S04]  /*12d0*/  LDG.E R23, desc[UR8][R16.64+0x18] ;  /* 0x0000180810177981 */ /* 0x002ee8000c1e1900 */
[----:B----4-:R-:W4:Y:S04]  /*12e0*/  LDG.E R24, desc[UR8][R14.64+-0xc] ;  /* 0xfffff4080e187981 */ /* 0x010f28000c1e1900 */
[----:B--2---:R-:W2:Y:S04]  /*12f0*/  LDG.E R31, desc[UR8][R14.64+-0x8] ;  /* 0xfffff8080e1f7981 */ /* 0x004ea8000c1e1900 */
[----:B------:R1:W-:Y:S04]  /*1300*/  STL [R3+-0x18], R34 ;  /* 0xffffe82203007387 */ /* 0x0003e80000100800 */
[----:B------:R-:W-:Y:S04]  /*1310*/  STL [R18+-0x14], R35 ;  /* 0xffffec2312007387 */ /* 0x000fe80000100800 */
[----:B------:R0:W-:Y:S04]  /*1320*/  STL [R3+-0x14], R36 ;  /* 0xffffec2403007387 */ /* 0x0001e80000100800 */
[----:B------:R0:W-:Y:S04]  /*1330*/  STL [R18+-0x10], R37 ;  /* 0xfffff02512007387 */ /* 0x0001e80000100800 */
[----:B-1----:R-:W2:Y:S04]  /*1340*/  LDG.E R34, desc[UR8][R16.64+0x20] ;  /* 0x0000200810227981 */ /* 0x002ea8000c1e1900 */
[----:B0-----:R-:W2:Y:S04]  /*1350*/  LDG.E R36, desc[UR8][R14.64] ;  /* 0x000000080e247981 */ /* 0x001ea8000c1e1900 */
[----:B------:R-:W2:Y:S04]  /*1360*/  LDG.E R35, desc[UR8][R16.64+0x24] ;  /* 0x0000240810237981 */ /* 0x000ea8000c1e1900 */
[----:B------:R-:W2:Y:S04]  /*1370*/  LDG.E R37, desc[UR8][R14.64+0x4] ;  /* 0x000004080e257981 */ /* 0x000ea8000c1e1900 */
[----:B---3--:R0:W-:Y:S04]  /*1380*/  STL [R3+-0x10], R22 ;  /* 0xfffff01603007387 */ /* 0x0081e80000100800 */
[----:B------:R1:W-:Y:S04]  /*1390*/  STL [R18+-0xc], R21 ;  /* 0xfffff41512007387 */ /* 0x0003e80000100800 */
[----:B0-----:R-:W3:Y:S04]  /*13a0*/  LDG.E R22, desc[UR8][R14.64+-0x4] ;  /* 0xfffffc080e167981 */ /* 0x001ee8000c1e1900 */
[----:B-1----:R-:W3:Y:S04]  /*13b0*/  LDG.E R21, desc[UR8][R16.64+0x1c] ;  /* 0x00001c0810157981 */ /* 0x002ee8000c1e1900 */
[----:B----4-:R0:W-:Y:S04]  /*13c0*/  STL [R3+-0xc], R24 ;  /* 0xfffff41803007387 */ /* 0x0101e80000100800 */
[----:B------:R1:W-:Y:S04]  /*13d0*/  STL [R18+-0x8], R23 ;  /* 0xfffff81712007387 */ /* 0x0003e80000100800 */
[----:B--2---:R2:W-:Y:S04]  /*13e0*/  STL [R3+-0x8], R31 ;  /* 0xfffff81f03007387 */ /* 0x0045e80000100800 */
[----:B0-----:R-:W4:Y:S04]  /*13f0*/  LDG.E R24, desc[UR8][R14.64+0x8] ;  /* 0x000008080e187981 */ /* 0x001f28000c1e1900 */
[----:B-1----:R-:W4:Y:S04]  /*1400*/  LDG.E R23, desc[UR8][R16.64+0x28] ;  /* 0x0000280810177981 */ /* 0x002f28000c1e1900 */
[----:B--2---:R-:W2:Y:S04]  /*1410*/  LDG.E R31, desc[UR8][R16.64+0x2c] ;  /* 0x00002c08101f7981 */ /* 0x004ea8000c1e1900 */
[----:B---3--:R-:W-:Y:S04]  /*1420*/  STL [R18+-0x4], R21 ;  /* 0xfffffc1512007387 */ /* 0x008fe80000100800 */
[----:B------:R0:W-:Y:S04]  /*1430*/  STL [R3+-0x4], R22 ;  /* 0xfffffc1603007387 */ /* 0x0001e80000100800 */
[----:B------:R1:W-:Y:S04]  /*1440*/  STL [R18], R34 ;  /* 0x0000002212007387 */ /* 0x0003e80000100800 */
[----:B------:R-:W-:Y:S04]  /*1450*/  STL [R3], R36 ;  /* 0x0000002403007387 */ /* 0x000fe80000100800 */
[----:B------:R-:W-:Y:S04]  /*1460*/  STL [R18+0x4], R35 ;  /* 0x0000042312007387 */ /* 0x000fe80000100800 */
[----:B0-----:R-:W3:Y:S04]  /*1470*/  LDG.E R22, desc[UR8][R14.64+0xc] ;  /* 0x00000c080e167981 */ /* 0x001ee8000c1e1900 */
[----:B------:R-:W-:Y:S04]  /*1480*/  STL [R3+0x4], R37 ;  /* 0x0000042503007387 */ /* 0x000fe80000100800 */
[----:B------:R-:W3:Y:S04]  /*1490*/  LDG.E R21, desc[UR8][R16.64+0x30] ;  /* 0x0000300810157981 */ /* 0x000ee8000c1e1900 */
[----:B----4-:R0:W-:Y:S04]  /*14a0*/  STL [R18+0x8], R23 ;  /* 0x0000081712007387 */ /* 0x0101e80000100800 */
[----:B-1----:R-:W4:Y:S04]  /*14b0*/  LDG.E R34, desc[UR8][R14.64+0x10] ;  /* 0x000010080e227981 */ /* 0x002f28000c1e1900 */
[----:B------:R-:W-:Y:S04]  /*14c0*/  STL [R3+0x8], R24 ;  /* 0x0000081803007387 */ /* 0x000fe80000100800 */
[----:B0-----:R-:W4:Y:S04]  /*14d0*/  LDG.E R23, desc[UR8][R16.64+0x34] ;  /* 0x0000340810177981 */ /* 0x001f28000c1e1900 */
[----:B--2---:R0:W-:Y:S04]  /*14e0*/  STL [R18+0xc], R31 ;  /* 0x00000c1f12007387 */ /* 0x0041e80000100800 */
[----:B------:R-:W2:Y:S04]  /*14f0*/  LDG.E R36, desc[UR8][R14.64+0x14] ;  /* 0x000014080e247981 */ /* 0x000ea8000c1e1900 */
[----:B------:R-:W2:Y:S04]  /*1500*/  LDG.E R35, desc[UR8][R14.64+0x18] ;  /* 0x000018080e237981 */ /* 0x000ea8000c1e1900 */
[----:B0-----:R-:W2:Y:S04]  /*1510*/  LDG.E R31, desc[UR8][R16.64+0x38] ;  /* 0x00003808101f7981 */ /* 0x001ea8000c1e1900 */
[----:B------:R-:W2:Y:S04]  /*1520*/  LDG.E R37, desc[UR8][R16.64+0x3c] ;  /* 0x00003c0810257981 */ /* 0x000ea8000c1e1900 */
[----:B------:R-:W2:Y:S01]  /*1530*/  LDG.E R24, desc[UR8][R14.64+0x1c] ;  /* 0x00001c080e187981 */ /* 0x000ea2000c1e1900 */
[----:B------:R-:W-:-:S04]  /*1540*/  IADD3 R20, PT, PT, R20, 0x10, RZ ;  /* 0x0000001014147810 */ /* 0x000fc80007ffe0ff */
[----:B------:R-:W-:Y:S01]  /*1550*/  ISETP.NE.AND P1, PT, R20, RZ, PT ;  /* 0x000000ff1400720c */ /* 0x000fe20003f25270 */
[----:B------:R-:W-:Y:S01]  /*1560*/  VIADD R19, R19, 0x10 ;  /* 0x0000001013137836 */ /* 0x000fe20000000000 */
[----:B---3--:R-:W-:Y:S04]  /*1570*/  STL [R3+0xc], R22 ;  /* 0x00000c1603007387 */ /* 0x008fe80000100800 */
[----:B------:R-:W-:Y:S04]  /*1580*/  STL [R18+0x10], R21 ;  /* 0x0000101512007387 */ /* 0x000fe80000100800 */
[----:B----4-:R-:W-:Y:S04]  /*1590*/  STL [R3+0x10], R34 ;  /* 0x0000102203007387 */ /* 0x010fe80000100800 */
[----:B------:R-:W-:Y:S04]  /*15a0*/  STL [R18+0x14], R23 ;  /* 0x0000141712007387 */ /* 0x000fe80000100800 */
[----:B--2---:R-:W-:Y:S04]  /*15b0*/  STL [R3+0x14], R36 ;  /* 0x0000142403007387 */ /* 0x004fe80000100800 */
[----:B------:R-:W-:Y:S04]  /*15c0*/  STL [R18+0x18], R31 ;  /* 0x0000181f12007387 */ /* 0x000fe80000100800 */
[----:B------:R-:W-:Y:S04]  /*15d0*/  STL [R3+0x18], R35 ;  /* 0x0000182303007387 */ /* 0x000fe80000100800 */
[----:B------:R0:W-:Y:S04]  /*15e0*/  STL [R18+0x1c], R37 ;  /* 0x00001c2512007387 */ /* 0x0001e80000100800 */
[----:B------:R1:W-:Y:S01]  /*15f0*/  STL [R3+0x1c], R24 ;  /* 0x00001c1803007387 */ /* 0x0003e20000100800 */
[----:B0-----:R-:W-:Y:S01]  /*1600*/  VIADD R18, R18, 0x40 ;  /* 0x0000004012127836 */ /* 0x001fe20000000000 */
[----:B-1----:R-:W-:Y:S01]  /*1610*/  IADD3 R3, PT, PT, R3, 0x40, RZ ;  /* 0x0000004003037810 */ /* 0x002fe20007ffe0ff */
[----:B------:R-:W-:Y:S06]  /*1620*/  @P1 BRA `(.L_x_7) ;  /* 0xfffffff800dc1947 */ /* 0x000fec000383ffff */
[----:B------:R-:W-:-:S07]  /*1630*/  IMAD.MOV.U32 R3, RZ, RZ, R7 ;  /* 0x000000ffff037224 */ /* 0x000fce00078e0007 */
.L_x_6:
[----:B------:R-:W-:-:S13]  /*1640*/  ISETP.NE.AND P1, PT, R25, RZ, PT ;  /* 0x000000ff1900720c */ /* 0x000fda0003f25270 */
[----:B------:R-:W-:Y:S05]  /*1650*/  @!P1 BRA `(.L_x_8) ;  /* 0x00000004006c9947 */ /* 0x000fea0003800000 */
[----:B------:R-:W-:Y:S02]  /*1660*/  ISETP.GE.U32.AND P2, PT, R9, 0x7, PT ;  /* 0x000000070900780c */ /* 0x000fe40003f46070 */
[----:B------:R-:W-:-:S11]  /*1670*/  ISETP.NE.AND P3, PT, R6, RZ, PT ;  /* 0x000000ff0600720c */ /* 0x000fd60003f65270 */
[----:B------:R-:W-:Y:S05]  /*1680*/  @!P2 BRA `(.L_x_9) ;  /* 0x00000000009ca947 */ /* 0x000fea0003800000 */
[----:B------:R-:W1:Y:S01]  /*1690*/  LDC.64 R16, c[0x0][0x390] ;  /* 0x0000e400ff107b82 */ /* 0x000e620000000a00 */
[----:B------:R-:W-:-:S07]  /*16a0*/  IMAD.IADD R23, R0, 0x1, R3 ;  /* 0x0000000100177824 */ /* 0x000fce00078e0203 */
[----:B------:R-:W3:Y:S01]  /*16b0*/  LDC.64 R14, c[0x0][0x398] ;  /* 0x0000e600ff0e7b82 */ /* 0x000ee20000000a00 */
[----:B-1----:R-:W-:-:S05]  /*16c0*/  IMAD.WIDE R16, R23, 0x4, R16 ;  /* 0x0000000417107825 */ /* 0x002fca00078e0210 */
[----:B------:R-:W4:Y:S04]  /*16d0*/  LDG.E R31, desc[UR8][R16.64] ;  /* 0x00000008101f7981 */ /* 0x000f28000c1e1900 */
[----:B------:R-:W2:Y:S04]  /*16e0*/  LDG.E R35, desc[UR8][R16.64+0x4] ;  /* 0x0000040810237981 */ /* 0x000ea8000c1e1900 */
[----:B------:R-:W2:Y:S01]  /*16f0*/  LDG.E R22, desc[UR8][R16.64+0x8] ;  /* 0x0000080810167981 */ /* 0x000ea2000c1e1900 */
[----:B------:R-:W-:Y:S01]  /*1700*/  LEA R20, R3, UR12, 0x2 ;  /* 0x0000000c03147c11 */ /* 0x000fe2000f8e10ff */
[----:B---3--:R-:W-:-:S02]  /*1710*/  IMAD.WIDE R14, R23, 0x4, R14 ;  /* 0x00000004170e7825 */ /* 0x008fc400078e020e */
[----:B------:R-:W3:Y:S04]  /*1720*/  LDG.E R34, desc[UR8][R16.64+0xc] ;  /* 0x00000c0810227981 */ /* 0x000ee8000c1e1900 */
        /* <DEDUP_REMOVED lines=9> */
[----:B----4-:R1:W-:Y:S04]  /*17c0*/  STL [R20], R31 ;  /* 0x0000001f14007387 */ /* 0x0103e80000100800 */
[----:B--2---:R2:W-:Y:S04]  /*17d0*/  STL [R20+0x4], R35 ;  /* 0x0000042314007387 */ /* 0x0045e80000100800 */
[----:B------:R4:W-:Y:S04]  /*17e0*/  STL [R20+0x8], R22 ;  /* 0x0000081614007387 */ /* 0x0009e80000100800 */
[----:B-1----:R-:W3:Y:S04]  /*17f0*/  LDG.E R31, desc[UR8][R14.64+0x14] ;  /* 0x000014080e1f7981 */ /* 0x002ee8000c1e1900 */
[----:B--2---:R-:W2:Y:S04]  /*1800*/  LDG.E R35, desc[UR8][R14.64+0x18] ;  /* 0x000018080e237981 */ /* 0x004ea8000c1e1900 */
[----:B----4-:R-:W4:Y:S04]  /*1810*/  LDG.E R22, desc[UR8][R14.64+0x1c] ;  /* 0x00001c080e167981 */ /* 0x010f28000c1e1900 */
[----:B---3--:R1:W-:Y:S04]  /*1820*/  STL [R20+0xc], R34 ;  /* 0x00000c2214007387 */ /* 0x0083e80000100800 */
[----:B------:R1:W-:Y:S04]  /*1830*/  STL [R20+0x10], R36 ;  /* 0x0000102414007387 */ /* 0x0003e80000100800 */
[----:B------:R1:W-:Y:S04]  /*1840*/  STL [R20+0x14], R18 ;  /* 0x0000141214007387 */ /* 0x0003e80000100800 */
[----:B------:R1:W-:Y:S04]  /*1850*/  STL [R20+0x18], R19 ;  /* 0x0000181314007387 */ /* 0x0003e80000100800 */
[----:B------:R1:W-:Y:S04]  /*1860*/  STL [R20+0x1c], R21 ;  /* 0x00001c1514007387 */ /* 0x0003e80000100800 */
[----:B------:R1:W-:Y:S04]  /*1870*/  STL [R20+0xb4], R23 ;  /* 0x0000b41714007387 */ /* 0x0003e80000100800 */
[----:B------:R1:W-:Y:S04]  /*1880*/  STL [R20+0xb8], R37 ;  /* 0x0000b82514007387 */ /* 0x0003e80000100800 */
[----:B------:R1:W-:Y:S04]  /*1890*/  STL [R20+0xbc], R24 ;  /* 0x0000bc1814007387 */ /* 0x0003e80000100800 */
[----:B------:R1:W-:Y:S04]  /*18a0*/  STL [R20+0xc0], R17 ;  /* 0x0000c01114007387 */ /* 0x0003e80000100800 */
[----:B------:R1:W-:Y:S01]  /*18b0*/  STL [R20+0xc4], R16 ;  /* 0x0000c41014007387 */ /* 0x0003e20000100800 */
[----:B------:R-:W-:-:S03]  /*18c0*/  IADD3 R3, PT, PT, R3, 0x8, RZ ;  /* 0x0000000803037810 */ /* 0x000fc60007ffe0ff */
[----:B------:R1:W-:Y:S04]  /*18d0*/  STL [R20+0xc8], R31 ;  /* 0x0000c81f14007387 */ /* 0x0003e80000100800 */
[----:B--2---:R1:W-:Y:S04]  /*18e0*/  STL [R20+0xcc], R35 ;  /* 0x0000cc2314007387 */ /* 0x0043e80000100800 */
[----:B----4-:R1:W-:Y:S02]  /*18f0*/  STL [R20+0xd0], R22 ;  /* 0x0000d01614007387 */ /* 0x0103e40000100800 */
.L_x_9:
[----:B------:R-:W-:Y:S05]  /*1900*/  @!P3 BRA `(.L_x_8) ;  /* 0x0000000000c0b947 */ /* 0x000fea0003800000 */
[----:B------:R-:W-:Y:S02]  /*1910*/  ISETP.GE.U32.AND P2, PT, R10, 0x3, PT ;  /* 0x000000030a00780c */ /* 0x000fe40003f46070 */
[----:B------:R-:W-:-:S11]  /*1920*/  ISETP.NE.AND P3, PT, R8, RZ, PT ;  /* 0x000000ff0800720c */ /* 0x000fd60003f65270 */
[----:B------:R-:W-:Y:S05]  /*1930*/  @!P2 BRA `(.L_x_10) ;  /* 0x00000000005ca947 */ /* 0x000fea0003800000 */
[----:B-1----:R-:W1:Y:S01]  /*1940*/  LDC.64 R16, c[0x0][0x390] ;  /* 0x0000e400ff107b82 */ /* 0x002e620000000a00 */
[----:B------:R-:W-:-:S07]  /*1950*/  IMAD.IADD R19, R0, 0x1, R3 ;  /* 0x0000000100137824 */ /* 0x000fce00078e0203 */
[----:B------:R-:W3:Y:S01]  /*1960*/  LDC.64 R14, c[0x0][0x398] ;  /* 0x0000e600ff0e7b82 */ /* 0x000ee20000000a00 */
[----:B-1----:R-:W-:-:S05]  /*1970*/  IMAD.WIDE R16, R19, 0x4, R16 ;  /* 0x0000000413107825 */ /* 0x002fca00078e0210 */
[----:B------:R-:W4:Y:S01]  /*1980*/  LDG.E R18, desc[UR8][R16.64] ;  /* 0x0000000810127981 */ /* 0x000f22000c1e1900 */
[----:B---3--:R-:W-:-:S03]  /*1990*/  IMAD.WIDE R14, R19, 0x4, R14 ;  /* 0x00000004130e7825 */ /* 0x008fc600078e020e */
[----:B------:R-:W3:Y:S04]  /*19a0*/  LDG.E R22, desc[UR8][R16.64+0x4] ;  /* 0x0000040810167981 */ /* 0x000ee8000c1e1900 */
[----:B------:R-:W2:Y:S04]  /*19b0*/  LDG.E R34, desc[UR8][R16.64+0x8] ;  /* 0x0000080810227981 */ /* 0x000ea8000c1e1900 */
[----:B------:R-:W2:Y:S04]  /*19c0*/  LDG.E R21, desc[UR8][R16.64+0xc] ;  /* 0x00000c0810157981 */ /* 0x000ea8000c1e1900 */
[----:B------:R-:W2:Y:S04]  /*19d0*/  LDG.E R20, desc[UR8][R14.64] ;  /* 0x000000080e147981 */ /* 0x000ea8000c1e1900 */
[----:B------:R-:W2:Y:S04]  /*19e0*/  LDG.E R24, desc[UR8][R14.64+0x4] ;  /* 0x000004080e187981 */ /* 0x000ea8000c1e1900 */
[----:B------:R-:W2:Y:S04]  /*19f0*/  LDG.E R36, desc[UR8][R14.64+0x8] ;  /* 0x000008080e247981 */ /* 0x000ea8000c1e1900 */
[----:B------:R-:W2:Y:S01]  /*1a00*/  LDG.E R23, desc[UR8][R14.64+0xc] ;  /* 0x00000c080e177981 */ /* 0x000ea2000c1e1900 */
[----:B------:R-:W-:-:S02]  /*1a10*/  LEA R19, R3, UR12, 0x2 ;  /* 0x0000000c03137c11 */ /* 0x000fc4000f8e10ff */
[----:B------:R-:W-:-:S03]  /*1a20*/  IADD3 R3, PT, PT, R3, 0x4, RZ ;  /* 0x0000000403037810 */ /* 0x000fc60007ffe0ff */
[----:B----4-:R4:W-:Y:S04]  /*1a30*/  STL [R19], R18 ;  /* 0x0000001213007387 */ /* 0x0109e80000100800 */
[----:B---3--:R4:W-:Y:S04]  /*1a40*/  STL [R19+0x4], R22 ;  /* 0x0000041613007387 */ /* 0x0089e80000100800 */
[----:B--2---:R4:W-:Y:S04]  /*1a50*/  STL [R19+0x8], R34 ;  /* 0x0000082213007387 */ /* 0x0049e80000100800 */
[----:B------:R4:W-:Y:S04]  /*1a60*/  STL [R19+0xc], R21 ;  /* 0x00000c1513007387 */ /* 0x0009e80000100800 */
[----:B------:R4:W-:Y:S04]  /*1a70*/  STL [R19+0xb4], R20 ;  /* 0x0000b41413007387 */ /* 0x0009e80000100800 */
[----:B------:R4:W-:Y:S04]  /*1a80*/  STL [R19+0xb8], R24 ;  /* 0x0000b81813007387 */ /* 0x0009e80000100800 */
[----:B------:R4:W-:Y:S04]  /*1a90*/  STL [R19+0xbc], R36 ;  /* 0x0000bc2413007387 */ /* 0x0009e80000100800 */
[----:B------:R4:W-:Y:S02]  /*1aa0*/  STL [R19+0xc0], R23 ;  /* 0x0000c01713007387 */ /* 0x0009e40000100800 */
.L_x_10:
[----:B------:R-:W-:Y:S05]  /*1ab0*/  @!P3 BRA `(.L_x_8) ;  /* 0x000000000054b947 */ /* 0x000fea0003800000 */
[----:B-1----:R-:W1:Y:S01]  /*1ac0*/  LDC.64 R16, c[0x0][0x390] ;  /* 0x0000e400ff107b82 */ /* 0x002e620000000a00 */
[----:B----4-:R-:W-:-:S07]  /*1ad0*/  IMAD.IADD R19, R0, 0x1, R3 ;  /* 0x0000000100137824 */ /* 0x010fce00078e0203 */
[----:B------:R-:W3:Y:S01]  /*1ae0*/  LDC.64 R14, c[0x0][0x398] ;  /* 0x0000e600ff0e7b82 */ /* 0x000ee20000000a00 */
[----:B-1----:R-:W-:-:S05]  /*1af0*/  IMAD.WIDE R16, R19, 0x4, R16 ;  /* 0x0000000413107825 */ /* 0x002fca00078e0210 */
[----:B------:R-:W4:Y:S01]  /*1b00*/  LDG.E R0, desc[UR8][R16.64] ;  /* 0x0000000810007981 */ /* 0x000f22000c1e1900 */
[----:B---3--:R-:W-:-:S05]  /*1b10*/  IMAD.WIDE R14, R19, 0x4, R14 ;  /* 0x00000004130e7825 */ /* 0x008fca00078e020e */
[----:B------:R-:W3:Y:S01]  /*1b20*/  LDG.E R18, desc[UR8][R14.64] ;  /* 0x000000080e127981 */ /* 0x000ee2000c1e1900 */
[----:B------:R-:W-:Y:S02]  /*1b30*/  LEA R3, R3, UR12, 0x2 ;  /* 0x0000000c03037c11 */ /* 0x000fe4000f8e10ff */
[----:B------:R-:W-:-:S03]  /*1b40*/  ISETP.NE.AND P2, PT, R8, 0x1, PT ;  /* 0x000000010800780c */ /* 0x000fc60003f45270 */
[----:B----4-:R1:W-:Y:S04]  /*1b50*/  STL [R3], R0 ;  /* 0x0000000003007387 */ /* 0x0103e80000100800 */
[----:B---3--:R1:W-:Y:S06]  /*1b60*/  STL [R3+0xb4], R18 ;  /* 0x0000b41203007387 */ /* 0x0083ec0000100800 */
[----:B------:R-:W-:Y:S05]  /*1b70*/  @!P2 BRA `(.L_x_8) ;  /* 0x000000000024a947 */ /* 0x000fea0003800000 */
[----:B------:R-:W-:Y:S01]  /*1b80*/  ISETP.NE.AND P2, PT, R8, 0x2, PT ;  /* 0x000000020800780c */ /* 0x000fe20003f45270 */
[----:B-1----:R-:W3:Y:S04]  /*1b90*/  LDG.E R0, desc[UR8][R16.64+0x4] ;  /* 0x0000040810007981 */ /* 0x002ee8000c1e1900 */
[----:B------:R-:W4:Y:S08]  /*1ba0*/  LDG.E R18, desc[UR8][R14.64+0x4] ;  /* 0x000004080e127981 */ /* 0x000f30000c1e1900 */
[----:B------:R-:W2:Y:S04]  /*1bb0*/  @P2 LDG.E R20, desc[UR8][R16.64+0x8] ;  /* 0x0000080810142981 */ /* 0x000ea8000c1e1900 */
[----:B------:R-:W2:Y:S04]  /*1bc0*/  @P2 LDG.E R22, desc[UR8][R14.64+0x8] ;  /* 0x000008080e162981 */ /* 0x000ea8000c1e1900 */
[----:B---3--:R3:W-:Y:S04]  /*1bd0*/  STL [R3+0x4], R0 ;  /* 0x0000040003007387 */ /* 0x0087e80000100800 */
[----:B----4-:R3:W-:Y:S04]  /*1be0*/  STL [R3+0xb8], R18 ;  /* 0x0000b81203007387 */ /* 0x0107e80000100800 */
[----:B--2---:R3:W-:Y:S04]  /*1bf0*/  @P2 STL [R3+0x8], R20 ;  /* 0x0000081403002387 */ /* 0x0047e80000100800 */
[----:B------:R3:W-:Y:S02]  /*1c00*/  @P2 STL [R3+0xbc], R22 ;  /* 0x0000bc1603002387 */ /* 0x0007e40000100800 */
.L_x_8:
[----:B-1--4-:R-:W-:-:S07]  /*1c10*/  HFMA2 R24, -RZ, RZ, 0, 0 ;  /* 0x00000000ff187431 */ /* 0x012fce00000001ff */
.L_x_25:
[----:B-1----:R-:W1:Y:S01]  /*1c20*/  S2UR UR5, SR_CgaCtaId ;  /* 0x00000000000579c3 */ /* 0x002e620000008800 */
[----:B------:R-:W-:Y:S01]  /*1c30*/  UMOV UR4, 0x400 ;  /* 0x0000040000047882 */ /* 0x000fe20000000000 */
[----:B------:R-:W-:Y:S01]  /*1c40*/  BSSY.RECONVERGENT B2, `(.L_x_11) ;  /* 0x0000149000027945 */ /* 0x000fe20003800200 */
[----:B---3--:R-:W-:-:S03]  /*1c50*/  IMAD.U32 R0, RZ, RZ, UR4 ;  /* 0x00000004ff007e24 */ /* 0x008fc6000f8e00ff */
[----:B------:R-:W-:Y:S01]  /*1c60*/  BSSY.RELIABLE B3, `(.L_x_12) ;  /* 0x000013c000037945 */ /* 0x000fe20003800100 */
[----:B------:R-:W-:Y:S01]  /*1c70*/  VIADD R14, R0, 0xb40 ;  /* 0x00000b40000e7836 */ /* 0x000fe20000000000 */
[----:B-1----:R-:W-:-:S04]  /*1c80*/  MOV R3, UR5 ;  /* 0x0000000500037c02 */ /* 0x002fc80008000f00 */
[----:B------:R-:W-:-:S04]  /*1c90*/  LEA R15, R3, R14, 0x18 ;  /* 0x0000000e030f7211 */ /* 0x000fc800078ec0ff */
[----:B------:R-:W-:-:S06]  /*1ca0*/  LEA R15, R24, R15, 0x2 ;  /* 0x0000000f180f7211 */ /* 0x000fcc00078e10ff */
[----:B------:R-:W1:Y:S02]  /*1cb0*/  LDS R15, [R15] ;  /* 0x000000000f0f7984 */ /* 0x000e640000000800 */
[----:B-1---5:R-:W-:-:S13]  /*1cc0*/  ISETP.NE.AND P2, PT, R15, R12, PT ;  /* 0x0000000c0f00720c */ /* 0x022fda0003f45270 */
[----:B------:R-:W-:Y:S05]  /*1cd0*/  @!P2 BRA `(.L_x_13) ;  /* 0x000000080088a947 */ /* 0x000fea0003800000 */
[----:B------:R-:W-:-:S13]  /*1ce0*/  ISETP.NE.AND P2, PT, R15, R13, PT ;  /* 0x0000000d0f00720c */ /* 0x000fda0003f45270 */
[----:B------:R-:W-:Y:S05]  /*1cf0*/  @P2 BREAK.RELIABLE B3 ;  /* 0x0000000000032942 */ /* 0x000fea0003800100 */
[----:B------:R-:W-:Y:S05]  /*1d00*/  @P2 BRA `(.L_x_14) ;  /* 0x0000001000f02947 */ /* 0x000fea0003800000 */
[----:B------:R-:W-:Y:S01]  /*1d10*/  LEA R17, R3, R0, 0x18 ;  /* 0x0000000003117211 */ /* 0x000fe200078ec0ff */
[----:B------:R-:W-:Y:S01]  /*1d20*/  IMAD.MOV.U32 R31, RZ, RZ, RZ ;  /* 0x000000ffff1f7224 */ /* 0x000fe200078e00ff */
[----:B------:R-:W-:-:S03]  /*1d30*/  MOV R15, RZ ;  /* 0x000000ff000f7202 */ /* 0x000fc60000000f00 */
[----:B------:R-:W-:Y:S01]  /*1d40*/  IMAD R14, R24, 0xb4, R17 ;  /* 0x000000b4180e7824 */ /* 0x000fe200078e0211 */
[----:B------:R-:W-:Y:S06]  /*1d50*/  @!P0 BRA `(.L_x_15) ;  /* 0x0000000400208947 */ /* 0x000fec0003800000 */
[----:B------:R-:W-:Y:S02]  /*1d60*/  HFMA2 R17, -RZ, RZ, 0, 0 ;  /* 0x00000000ff117431 */ /* 0x000fe400000001ff */
[----:B------:R-:W-:-:S07]  /*1d70*/  IMAD.MOV.U32 R31, RZ, RZ, RZ ;  /* 0x000000ffff1f7224 */ /* 0x000fce00078e00ff */
.L_x_16:
[----:B------:R-:W-:-:S05]  /*1d80*/  IMAD R15, R17, 0x4, R4 ;  /* 0x00000004110f7824 */ /* 0x000fca00078e0204 */
[----:B------:R-:W3:Y:S04]  /*1d90*/  LDL R20, [R15] ;  /* 0x000000000f147983 */ /* 0x000ee80000100800 */
[----:B------:R-:W4:Y:S04]  /*1da0*/  LDL R22, [R15+0x4] ;  /* 0x000004000f167983 */ /* 0x000f280000100800 */
[----:B------:R-:W5:Y:S01]  /*1db0*/  LDL R18, [R15+0x8] ;  /* 0x000008000f127983 */ /* 0x000f620000100800 */
[----:B------:R-:W-:-:S03]  /*1dc0*/  LEA R16, R17, R14, 0x2 ;  /* 0x0000000e11107211 */ /* 0x000fc600078e10ff */
[----:B------:R-:W2:Y:S04]  /*1dd0*/  LDL R23, [R15+0xc] ;  /* 0x00000c000f177983 */ /* 0x000ea80000100800 */
[----:B------:R-:W3:Y:S04]  /*1de0*/  LDS R19, [R16] ;  /* 0x0000000010137984 */ /* 0x000ee80000000800 */
[----:B------:R-:W2:Y:S04]  /*1df0*/  LDL R21, [R15+0x10] ;  /* 0x000010000f157983 */ /* 0x000ea80000100800 */
[----:B------:R-:W4:Y:S04]  /*1e00*/  LDS R35, [R16+0x4] ;  /* 0x0000040010237984 */ /* 0x000f280000000800 */
[----:B------:R-:W-:Y:S01]  /*1e10*/  LDS R36, [R16+0x10] ;  /* 0x0000100010247984 */ /* 0x000fe20000000800 */
[----:B---3--:R-:W-:-:S03]  /*1e20*/  FADD R34, R19, -R20 ;  /* 0x8000001413227221 */ /* 0x008fc60000000000 */
[----:B------:R-:W3:Y:S01]  /*1e30*/  LDL R20, [R15+0x14] ;  /* 0x000014000f147983 */ /* 0x000ee20000100800 */
[----:B----4-:R-:W-:Y:S01]  /*1e40*/  FADD R22, R35, -R22 ;  /* 0x8000001623167221 */ /* 0x010fe20000000000 */
[----:B------:R-:W-:Y:S02]  /*1e50*/  FFMA R31, R34, R34, R31 ;  /* 0x00000022221f7223 */ /* 0x000fe4000000001f */
[----:B------:R-:W4:Y:S02]  /*1e60*/  LDL R19, [R15+0x18] ;  /* 0x000018000f137983 */ /* 0x000f240000100800 */
[----:B------:R-:W-:Y:S02]  /*1e70*/  FFMA R31, R22, R22, R31 ;  /* 0x00000016161f7223 */ /* 0x000fe4000000001f */
[----:B------:R-:W5:Y:S04]  /*1e80*/  LDS R35, [R16+0x8] ;  /* 0x0000080010237984 */ /* 0x000f680000000800 */
[----:B------:R-:W4:Y:S01]  /*1e90*/  LDL R22, [R15+0x1c] ;  /* 0x00001c000f167983 */ /* 0x000f220000100800 */
[----:B-----5:R-:W-:-:S03]  /*1ea0*/  FADD R34, R35, -R18 ;  /* 0x8000001223227221 */ /* 0x020fc60000000000 */
[----:B------:R-:W5:Y:S01]  /*1eb0*/  LDL R18, [R15+0x20] ;  /* 0x000020000f127983 */ /* 0x000f620000100800 */
[----:B--2---:R-:W-:Y:S01]  /*1ec0*/  FADD R36, R36, -R21 ;  /* 0x8000001524247221 */ /* 0x004fe20000000000 */
[----:B------:R-:W-:Y:S02]  /*1ed0*/  FFMA R31, R34, R34, R31 ;  /* 0x00000022221f7223 */ /* 0x000fe4000000001f */
[----:B------:R-:W1:Y:S04]  /*1ee0*/  LDS R34, [R16+0xc] ;  /* 0x00000c0010227984 */ /* 0x000e680000000800 */
[----:B------:R-:W2:Y:S01]  /*1ef0*/  LDL R21, [R15+0x24] ;  /* 0x000024000f157983 */ /* 0x000ea20000100800 */
[----:B-1----:R-:W-:-:S03]  /*1f00*/  FADD R34, R34, -R23 ;  /* 0x8000001722227221 */ /* 0x002fc60000000000 */
[----:B------:R-:W3:Y:S01]  /*1f10*/  LDS R23, [R16+0x14] ;  /* 0x0000140010177984 */ /* 0x000ee20000000800 */
[----:B------:R-:W-:-:S03]  /*1f20*/  FFMA R31, R34, R34, R31 ;  /* 0x00000022221f7223 */ /* 0x000fc6000000001f */
[----:B------:R-:W4:Y:S01]  /*1f30*/  LDS R34, [R16+0x18] ;  /* 0x0000180010227984 */ /* 0x000f220000000800 */
[----:B------:R-:W-:-:S03]  /*1f40*/  FFMA R31, R36, R36, R31 ;  /* 0x00000024241f7223 */ /* 0x000fc6000000001f */
[----:B------:R-:W-:Y:S01]  /*1f50*/  LDS R36, [R16+0x24] ;  /* 0x0000240010247984 */ /* 0x000fe20000000800 */
[----:B---3--:R-:W-:-:S03]  /*1f60*/  FADD R20, R23, -R20 ;  /* 0x8000001417147221 */ /* 0x008fc60000000000 */
[----:B------:R-:W1:Y:S01]  /*1f70*/  LDS R23, [R16+0x1c] ;  /* 0x00001c0010177984 */ /* 0x000e620000000800 */
[----:B------:R-:W-:-:S03]  /*1f80*/  FFMA R31, R20, R20, R31 ;  /* 0x00000014141f7223 */ /* 0x000fc6000000001f */
[----:B------:R-:W3:Y:S01]  /*1f90*/  LDL R20, [R15+0x28] ;  /* 0x000028000f147983 */ /* 0x000ee20000100800 */
[----:B----4-:R-:W-:-:S03]  /*1fa0*/  FADD R34, R34, -R19 ;  /* 0x8000001322227221 */ /* 0x010fc60000000000 */
[----:B------:R-:W4:Y:S01]  /*1fb0*/  LDL R19, [R15+0x2c] ;  /* 0x00002c000f137983 */ /* 0x000f220000100800 */
[----:B------:R-:W-:-:S03]  /*1fc0*/  FFMA R34, R34, R34, R31 ;  /* 0x0000002222227223 */ /* 0x000fc6000000001f */
[----:B------:R-:W5:Y:S01]  /*1fd0*/  LDS R31, [R16+0x20] ;  /* 0x00002000101f7984 */ /* 0x000f620000000800 */
[----:B-1----:R-:W-:-:S03]  /*1fe0*/  FADD R23, R23, -R22 ;  /* 0x8000001617177221 */ /* 0x002fc60000000000 */
[----:B------:R-:W4:Y:S01]  /*1ff0*/  LDL R22, [R15+0x34] ;  /* 0x000034000f167983 */ /* 0x000f220000100800 */
[----:B------:R-:W-:-:S03]  /*2000*/  FFMA R34, R23, R23, R34 ;  /* 0x0000001717227223 */ /* 0x000fc60000000022 */
[----:B------:R-:W4:Y:S01]  /*2010*/  LDL R23, [R15+0x30] ;  /* 0x000030000f177983 */ /* 0x000f220000100800 */
[----:B-----5:R-:W-:-:S03]  /*2020*/  FADD R35, R31, -R18 ;  /* 0x800000121f237221 */ /* 0x020fc60000000000 */
[----:B------:R-:W5:Y:S04]  /*2030*/  LDL R18, [R15+0x38] ;  /* 0x000038000f127983 */ /* 0x000f680000100800 */
[----:B------:R1:W5:Y:S01]  /*2040*/  LDL R31, [R15+0x3c] ;  /* 0x00003c000f1f7983 */ /* 0x0003620000100800 */
[----:B------:R-:W-:-:S03]  /*2050*/  FFMA R34, R35, R35, R34 ;  /* 0x0000002323227223 */ /* 0x000fc60000000022 */
[----:B------:R-:W3:Y:S01]  /*2060*/  LDS R35, [R16+0x28] ;  /* 0x0000280010237984 */ /* 0x000ee20000000800 */
[----:B--2---:R-:W-:-:S03]  /*2070*/  FADD R21, R36, -R21 ;  /* 0x8000001524157221 */ /* 0x004fc60000000000 */
[----:B-1----:R-:W-:Y:S01]  /*2080*/  LDS R15, [R16+0x38] ;  /* 0x00003800100f7984 */ /* 0x002fe20000000800 */
[----:B------:R-:W-:-:S03]  /*2090*/  FFMA R21, R21, R21, R34 ;  /* 0x0000001515157223 */ /* 0x000fc60000000022 */
[----:B------:R-:W4:Y:S01]  /*20a0*/  LDS R34, [R16+0x2c] ;  /* 0x00002c0010227984 */ /* 0x000f220000000800 */
[----:B------:R-:W-:-:S05]  /*20b0*/  VIADD R17, R17, 0x10 ;  /* 0x0000001011117836 */ /* 0x000fca0000000000 */
[----:B------:R-:W-:Y:S01]  /*20c0*/  ISETP.NE.AND P2, PT, R17, R7, PT ;  /* 0x000000071100720c */ /* 0x000fe20003f45270 */
[----:B---3--:R-:W-:-:S04]  /*20d0*/  FADD R20, R35, -R20 ;  /* 0x8000001423147221 */ /* 0x008fc80000000000 */
[----:B------:R-:W-:Y:S02]  /*20e0*/  FFMA R35, R20, R20, R21 ;  /* 0x0000001414237223 */ /* 0x000fe40000000015 */
[----:B------:R-:W1:Y:S04]  /*20f0*/  LDS R20, [R16+0x30] ;  /* 0x0000300010147984 */ /* 0x000e680000000800 */
[----:B------:R-:W2:Y:S01]  /*2100*/  LDS R21, [R16+0x34] ;  /* 0x0000340010157984 */ /* 0x000ea20000000800 */
[----:B----4-:R-:W-:-:S03]  /*2110*/  FADD R36, R34, -R19 ;  /* 0x8000001322247221 */ /* 0x010fc60000000000 */
[----:B------:R-:W3:Y:S01]  /*2120*/  LDS R34, [R16+0x3c] ;  /* 0x00003c0010227984 */ /* 0x000ee20000000800 */
[----:B------:R-:W-:Y:S01]  /*2130*/  FFMA R35, R36, R36, R35 ;  /* 0x0000002424237223 */ /* 0x000fe20000000023 */
[----:B-1----:R-:W-:-:S04]  /*2140*/  FADD R20, R20, -R23 ;  /* 0x8000001714147221 */ /* 0x002fc80000000000 */
[----:B------:R-:W-:Y:S01]  /*2150*/  FFMA R35, R20, R20, R35 ;  /* 0x0000001414237223 */ /* 0x000fe20000000023 */
[----:B--2---:R-:W-:Y:S01]  /*2160*/  FADD R22, R21, -R22 ;  /* 0x8000001615167221 */ /* 0x004fe20000000000 */
[----:B-----5:R-:W-:-:S03]  /*2170*/  FADD R18, R15, -R18 ;  /* 0x800000120f127221 */ /* 0x020fc60000000000 */
[----:B------:R-:W-:Y:S01]  /*2180*/  FFMA R35, R22, R22, R35 ;  /* 0x0000001616237223 */ /* 0x000fe20000000023 */
[----:B---3--:R-:W-:-:S03]  /*2190*/  FADD R34, R34, -R31 ;  /* 0x8000001f22227221 */ /* 0x008fc60000000000 */
[----:B------:R-:W-:-:S04]  /*21a0*/  FFMA R35, R18, R18, R35 ;  /* 0x0000001212237223 */ /* 0x000fc80000000023 */
[----:B------:R-:W-:Y:S01]  /*21b0*/  FFMA R31, R34, R34, R35 ;  /* 0x00000022221f7223 */ /* 0x000fe20000000023 */
[----:B------:R-:W-:Y:S06]  /*21c0*/  @P2 BRA `(.L_x_16) ;  /* 0xfffffff800ec2947 */ /* 0x000fec000383ffff */
[----:B------:R-:W-:-:S07]  /*21d0*/  MOV R15, R7 ;  /* 0x00000007000f7202 */ /* 0x000fce0000000f00 */
.L_x_15:
[----:B------:R-:W-:Y:S05]  /*21e0*/  @!P1 BRA `(.L_x_17) ;  /* 0x0000000c008c9947 */ /* 0x000fea0003800000 */
[----:B------:R-:W-:Y:S02]  /*21f0*/  ISETP.GE.U32.AND P2, PT, R9, 0x7, PT ;  /* 0x000000070900780c */ /* 0x000fe40003f46070 */
[----:B------:R-:W-:-:S11]  /*2200*/  ISETP.NE.AND P3, PT, R6, RZ, PT ;  /* 0x000000ff0600720c */ /* 0x000fd60003f65270 */
[----:B------:R-:W-:Y:S05]  /*2210*/  @!P2 BRA `(.L_x_18) ;  /* 0x00000000008ca947 */ /* 0x000fea0003800000 */
        /* <DEDUP_REMOVED lines=8> */
[----:B------:R-:W2:Y:S01]  /*22a0*/  LDL R18, [R35+0x14] ;  /* 0x0000140023127983 */ /* 0x000ea20000100800 */
[----:B---3--:R-:W-:-:S03]  /*22b0*/  FADD R34, R16, -R17 ;  /* 0x8000001110227221 */ /* 0x008fc60000000000 */
[----:B------:R-:W3:Y:S04]  /*22c0*/  LDL R16, [R35+0x18] ;  /* 0x0000180023107983 */ /* 0x000ee80000100800 */
[----:B------:R-:W3:Y:S01]  /*22d0*/  LDL R17, [R35+0x1c] ;  /* 0x00001c0023117983 */ /* 0x000ee20000100800 */
[----:B------:R-:W-:-:S03]  /*22e0*/  FFMA R31, R34, R34, R31 ;  /* 0x00000022221f7223 */ /* 0x000fc6000000001f */
[----:B------:R-:W4:Y:S02]  /*22f0*/  LDS R34, [R20+0x4] ;  /* 0x0000040014227984 */ /* 0x000f240000000800 */
[----:B----4-:R-:W-:Y:S02]  /*2300*/  FADD R34, R34, -R23 ;  /* 0x8000001722227221 */ /* 0x010fe40000000000 */
[----:B------:R-:W5:Y:S02]  /*2310*/  LDS R23, [R20+0x8] ;  /* 0x0000080014177984 */ /* 0x000f640000000800 */
[----:B------:R-:W-:Y:S02]  /*2320*/  FFMA R31, R34, R34, R31 ;  /* 0x00000022221f7223 */ /* 0x000fe4000000001f */
[----:B------:R-:W2:Y:S01]  /*2330*/  LDS R34, [R20+0xc] ;  /* 0x00000c0014227984 */ /* 0x000ea20000000800 */
[----:B-----5:R-:W-:-:S03]  /*2340*/  FADD R22, R23, -R22 ;  /* 0x8000001617167221 */ /* 0x020fc60000000000 */
[----:B------:R-:W1:Y:S01]  /*2350*/  LDS R23, [R20+0x14] ;  /* 0x0000140014177984 */ /* 0x000e620000000800 */
[----:B------:R-:W-:-:S03]  /*2360*/  FFMA R31, R22, R22, R31 ;  /* 0x00000016161f7223 */ /* 0x000fc6000000001f */
[----:B------:R-:W4:Y:S01]  /*2370*/  LDS R22, [R20+0x10] ;  /* 0x0000100014167984 */ /* 0x000f220000000800 */
[----:B--2---:R-:W-:-:S03]  /*2380*/  FADD R36, R34, -R21 ;  /* 0x8000001522247221 */ /* 0x004fc60000000000 */
[----:B------:R-:W3:Y:S04]  /*2390*/  LDS R21, [R20+0x18] ;  /* 0x0000180014157984 */ /* 0x000ee80000000800 */
[----:B------:R-:W2:Y:S01]  /*23a0*/  LDS R34, [R20+0x1c] ;  /* 0x00001c0014227984 */ /* 0x000ea20000000800 */
[----:B------:R-:W-:Y:S01]  /*23b0*/  FFMA R31, R36, R36, R31 ;  /* 0x00000024241f7223 */ /* 0x000fe2000000001f */
[----:B------:R-:W-:Y:S02]  /*23c0*/  VIADD R15, R15, 0x8 ;  /* 0x000000080f0f7836 */ /* 0x000fe40000000000 */
[----:B-1----:R-:W-:Y:S01]  /*23d0*/  FADD R18, R23, -R18 ;  /* 0x8000001217127221 */ /* 0x002fe20000000000 */
[----:B----4-:R-:W-:-:S04]  /*23e0*/  FADD R22, R22, -R19 ;  /* 0x8000001316167221 */ /* 0x010fc80000000000 */
[----:B------:R-:W-:-:S04]  /*23f0*/  FFMA R31, R22, R22, R31 ;  /* 0x00000016161f7223 */ /* 0x000fc8000000001f */
[----:B------:R-:W-:Y:S01]  /*2400*/  FFMA R31, R18, R18, R31 ;  /* 0x00000012121f7223 */ /* 0x000fe2000000001f */
[----:B---3--:R-:W-:Y:S01]  /*2410*/  FADD R16, R21, -R16 ;  /* 0x8000001015107221 */ /* 0x008fe20000000000 */
[----:B--2---:R-:W-:-:S03]  /*2420*/  FADD R34, R34, -R17 ;  /* 0x8000001122227221 */ /* 0x004fc60000000000 */
[----:B------:R-:W-:-:S04]  /*2430*/  FFMA R31, R16, R16, R31 ;  /* 0x00000010101f7223 */ /* 0x000fc8000000001f */
[----:B------:R-:W-:-:S07]  /*2440*/  FFMA R31, R34, R34, R31 ;  /* 0x00000022221f7223 */ /* 0x000fce000000001f */
.L_x_18:
[----:B------:R-:W-:Y:S05]  /*2450*/  @!P3 BRA `(.L_x_17) ;  /* 0x0000000800f0b947 */ /* 0x000fea0003800000 */
[----:B------:R-:W-:Y:S02]  /*2460*/  ISETP.GE.U32.AND P2, PT, R10, 0x3, PT ;  /* 0x000000030a00780c */ /* 0x000fe40003f46070 */
[----:B------:R-:W-:-:S11]  /*2470*/  ISETP.NE.AND P3, PT, R8, RZ, PT ;  /* 0x000000ff0800720c */ /* 0x000fd60003f65270 */
[----:B------:R-:W-:Y:S05]  /*2480*/  @!P2 BRA `(.L_x_19) ;  /* 0x00000000004ca947 */ /* 0x000fea0003800000 */
[----:B------:R-:W-:-:S05]  /*2490*/  LEA R22, R15, R4, 0x2 ;  /* 0x000000040f167211 */ /* 0x000fca00078e10ff */
[----:B------:R-:W3:Y:S04]  /*24a0*/  LDL R34, [R22] ;  /* 0x0000000016227983 */ /* 0x000ee80000100800 */
[----:B------:R-:W4:Y:S04]  /*24b0*/  LDL R36, [R22+0x4] ;  /* 0x0000040016247983 */ /* 0x000f280000100800 */
[----:B------:R-:W5:Y:S04]  /*24c0*/  LDL R16, [R22+0x8] ;  /* 0x0000080016107983 */ /* 0x000f680000100800 */
[----:B------:R-:W2:Y:S01]  /*24d0*/  LDL R17, [R22+0xc] ;  /* 0x00000c0016117983 */ /* 0x000ea20000100800 */
[C---:B------:R-:W-:Y:S01]  /*24e0*/  IMAD R20, R15.reuse, 0x4, R14 ;  /* 0x000000040f147824 */ /* 0x040fe200078e020e */
[----:B------:R-:W-:-:S04]  /*24f0*/  IADD3 R15, PT, PT, R15, 0x4, RZ ;  /* 0x000000040f0f7810 */ /* 0x000fc80007ffe0ff */
[----:B------:R-:W3:Y:S04]  /*2500*/  LDS R21, [R20] ;  /* 0x0000000014157984 */ /* 0x000ee80000000800 */
[----:B------:R-:W4:Y:S04]  /*2510*/  LDS R23, [R20+0x4] ;  /* 0x0000040014177984 */ /* 0x000f280000000800 */
[----:B------:R-:W5:Y:S04]  /*2520*/  LDS R19, [R20+0x8] ;  /* 0x0000080014137984 */ /* 0x000f680000000800 */
[----:B------:R-:W2:Y:S01]  /*2530*/  LDS R18, [R20+0xc] ;  /* 0x00000c0014127984 */ /* 0x000ea20000000800 */
[----:B---3--:R-:W-:-:S04]  /*2540*/  FADD R34, R21, -R34 ;  /* 0x8000002215227221 */ /* 0x008fc80000000000 */
[----:B------:R-:W-:Y:S01]  /*2550*/  FFMA R31, R34, R34, R31 ;  /* 0x00000022221f7223 */ /* 0x000fe2000000001f */
[----:B----4-:R-:W-:Y:S01]  /*2560*/  FADD R36, R23, -R36 ;  /* 0x8000002417247221 */ /* 0x010fe20000000000 */
[----:B-----5:R-:W-:-:S03]  /*2570*/  FADD R16, R19, -R16 ;  /* 0x8000001013107221 */ /* 0x020fc60000000000 */
[----:B------:R-:W-:Y:S01]  /*2580*/  FFMA R31, R36, R36, R31 ;  /* 0x00000024241f7223 */ /* 0x000fe2000000001f */
[----:B--2---:R-:W-:-:S03]  /*2590*/  FADD R18, R18, -R17 ;  /* 0x8000001112127221 */ /* 0x004fc60000000000 */
[----:B------:R-:W-:-:S04]  /*25a0*/  FFMA R31, R16, R16, R31 ;  /* 0x00000010101f7223 */ /* 0x000fc8000000001f */
[----:B------:R-:W-:-:S07]  /*25b0*/  FFMA R31, R18, R18, R31 ;  /* 0x00000012121f7223 */ /* 0x000fce000000001f */
.L_x_19:
[----:B------:R-:W-:Y:S05]  /*25c0*/  @!P3 BRA `(.L_x_17) ;  /* 0x000000080094b947 */ /* 0x000fea0003800000 */
[----:B------:R-:W-:-:S05]  /*25d0*/  IMAD R16, R15, 0x4, R4 ;  /* 0x000000040f107824 */ /* 0x000fca00078e0204 */
[----:B------:R-:W3:Y:S01]  /*25e0*/  LDL R17, [R16] ;  /* 0x0000000010117983 */ /* 0x000ee20000100800 */
[----:B------:R-:W-:Y:S02]  /*25f0*/  LEA R18, R15, R14, 0x2 ;  /* 0x0000000e0f127211 */ /* 0x000fe400078e10ff */
[----:B------:R-:W-:-:S03]  /*2600*/  ISETP.NE.AND P2, PT, R8, 0x1, PT ;  /* 0x000000010800780c */ /* 0x000fc60003f45270 */
[----:B------:R-:W3:Y:S02]  /*2610*/  LDS R14, [R18] ;  /* 0x00000000120e7984 */ /* 0x000ee40000000800 */
[----:B---3--:R-:W-:-:S04]  /*2620*/  FADD R14, R14, -R17 ;  /* 0x800000110e0e7221 */ /* 0x008fc80000000000 */
[----:B------:R-:W-:-:S04]  /*2630*/  FFMA R31, R14, R14, R31 ;  /* 0x0000000e0e1f7223 */ /* 0x000fc8000000001f */
[----:B------:R-:W-:Y:S05]  /*2640*/  @!P2 BRA `(.L_x_17) ;  /* 0x000000080074a947 */ /* 0x000fea0003800000 */
[----:B------:R-:W3:Y:S01]  /*2650*/  LDL R15, [R16+0x4] ;  /* 0x00000400100f7983 */ /* 0x000ee20000100800 */
[----:B------:R-:W-:-:S03]  /*2660*/  ISETP.NE.AND P2, PT, R8, 0x2, PT ;  /* 0x000000020800780c */ /* 0x000fc60003f45270 */
[----:B------:R-:W3:Y:S02]  /*2670*/  LDS R14, [R18+0x4] ;  /* 0x00000400120e7984 */ /* 0x000ee40000000800 */
[----:B---3--:R-:W-:-:S04]  /*2680*/  FADD R14, R14, -R15 ;  /* 0x8000000f0e0e7221 */ /* 0x008fc80000000000 */
[----:B------:R-:W-:-:S04]  /*2690*/  FFMA R31, R14, R14, R31 ;  /* 0x0000000e0e1f7223 */ /* 0x000fc8000000001f */
[----:B------:R-:W-:Y:S05]  /*26a0*/  @!P2 BRA `(.L_x_17) ;  /* 0x00000008005ca947 */ /* 0x000fea0003800000 */
[----:B------:R-:W3:Y:S04]  /*26b0*/  LDL R15, [R16+0x8] ;  /* 0x00000800100f7983 */ /* 0x000ee80000100800 */
[----:B------:R-:W3:Y:S02]  /*26c0*/  LDS R14, [R18+0x8] ;  /* 0x00000800120e7984 */ /* 0x000ee40000000800 */
[----:B---3--:R-:W-:-:S04]  /*26d0*/  FADD R14, R14, -R15 ;  /* 0x8000000f0e0e7221 */ /* 0x008fc80000000000 */
[----:B------:R-:W-:Y:S01]  /*26e0*/  FFMA R31, R14, R14, R31 ;  /* 0x0000000e0e1f7223 */ /* 0x000fe2000000001f */
[----:B------:R-:W-:Y:S06]  /*26f0*/  BRA `(.L_x_17) ;  /* 0x0000000800487947 */ /* 0x000fec0003800000 */
.L_x_13:
[----:B------:R-:W-:Y:S01]  /*2700*/  R2UR UR4, R0 ;  /* 0x00000000000472ca */ /* 0x000fe200000e0000 */
[----:B------:R-:W-:Y:S01]  /*2710*/  HFMA2 R22, -RZ, RZ, 0, 0 ;  /* 0x00000000ff167431 */ /* 0x000fe200000001ff */
[----:B------:R-:W-:Y:S01]  /*2720*/  R2UR UR6, R3 ;  /* 0x00000000030672ca */ /* 0x000fe200000e0000 */
[----:B------:R-:W-:Y:S01]  /*2730*/  IMAD.MOV.U32 R31, RZ, RZ, RZ ;  /* 0x000000ffff1f7224 */ /* 0x000fe200078e00ff */
[----:B------:R-:W-:-:S11]  /*2740*/  R2UR UR5, R24 ;  /* 0x00000000180572ca */ /* 0x000fd600000e0000 */
[----:B------:R-:W-:-:S04]  /*2750*/  ULEA UR4, UR6, UR4, 0x18 ;  /* 0x0000000406047291 */ /* 0x000fc8000f8ec0ff */
[----:B------:R-:W-:Y:S01]  /*2760*/  UIMAD UR5, UR5, 0xb4, UR4 ;  /* 0x000000b4050578a4 */ /* 0x000fe2000f8e0204 */
[----:B------:R-:W-:Y:S11]  /*2770*/  @!P0 BRA `(.L_x_20) ;  /* 0x0000000400008947 */ /* 0x000ff60003800000 */
[----:B------:R-:W-:Y:S01]  /*2780*/  IMAD.MOV.U32 R31, RZ, RZ, RZ ;  /* 0x000000ffff1f7224 */ /* 0x000fe200078e00ff */
[----:B------:R-:W-:-:S06]  /*2790*/  UMOV UR4, URZ ;  /* 0x000000ff00047c82 */ /* 0x000fcc0008000000 */
.L_x_21:
[----:B------:R-:W-:-:S09]  /*27a0*/  ULEA UR11, UR4, UR12, 0x2 ;  /* 0x0000000c040b7291 */ /* 0x000fd2000f8e10ff */
[----:B------:R-:W3:Y:S04]  /*27b0*/  LDL.64 R14, [UR11] ;  /* 0x0000000bff0e7983 */ /* 0x000ee80008100a00 */
[----:B------:R-:W4:Y:S04]  /*27c0*/  LDL.64 R16, [UR11+0x8] ;  /* 0x0000080bff107983 */ /* 0x000f280008100a00 */
[----:B------:R-:W5:Y:S01]  /*27d0*/  LDL.64 R22, [UR11+0x10] ;  /* 0x0000100bff167983 */ /* 0x000f620008100a00 */
[----:B------:R-:W-:-:S03]  /*27e0*/  ULEA UR6, UR4, UR5, 0x2 ;  /* 0x0000000504067291 */ /* 0x000fc6000f8e10ff */
[----:B------:R-:W2:Y:S06]  /*27f0*/  LDL.64 R20, [UR11+0x18] ;  /* 0x0000180bff147983 */ /* 0x000eac0008100a00 */
[----:B------:R-:W3:Y:S04]  /*2800*/  LDS R35, [UR6] ;  /* 0x00000006ff237984 */ /* 0x000ee80008000800 */
[----:B------:R-:W1:Y:S04]  /*2810*/  LDS R34, [UR6+0x4] ;  /* 0x00000406ff227984 */ /* 0x000e680008000800 */
[----:B------:R-:W4:Y:S04]  /*2820*/  LDS R19, [UR6+0x8] ;  /* 0x00000806ff137984 */ /* 0x000f280008000800 */
[----:B------:R-:W0:Y:S04]  /*2830*/  LDS R18, [UR6+0xc] ;  /* 0x00000c06ff127984 */ /* 0x000e280008000800 */
[----:B------:R-:W-:Y:S01]  /*2840*/  LDS R36, [UR6+0x1c] ;  /* 0x00001c06ff247984 */ /* 0x000fe20008000800 */
[----:B---3--:R-:W-:Y:S01]  /*2850*/  FADD R14, R35, -R14 ;  /* 0x8000000e230e7221 */ /* 0x008fe20000000000 */
[----:B-1----:R-:W-:-:S02]  /*2860*/  FADD R34, R34, -R15 ;  /* 0x8000000f22227221 */ /* 0x002fc40000000000 */
[----:B------:R-:W-:Y:S01]  /*2870*/  LDS R35, [UR6+0x18] ;  /* 0x00001806ff237984 */ /* 0x000fe20008000800 */
[----:B------:R-:W-:-:S03]  /*2880*/  FFMA R31, R14, R14, R31 ;  /* 0x0000000e0e1f7223 */ /* 0x000fc6000000001f */
[----:B------:R-:W3:Y:S01]  /*2890*/  LDL.64 R14, [UR11+0x20] ;  /* 0x0000200bff0e7983 */ /* 0x000ee20008100a00 */
[----:B----4-:R-:W-:Y:S01]  /*28a0*/  FADD R16, R19, -R16 ;  /* 0x8000001013107221 */ /* 0x010fe20000000000 */
[----:B------:R-:W-:Y:S01]  /*28b0*/  FFMA R31, R34, R34, R31 ;  /* 0x00000022221f7223 */ /* 0x000fe2000000001f */
[----:B0-----:R-:W-:Y:S01]  /*28c0*/  FADD R18, R18, -R17 ;  /* 0x8000001112127221 */ /* 0x001fe20000000000 */
[----:B------:R-:W5:Y:S02]  /*28d0*/  LDS R19, [UR6+0x10] ;  /* 0x00001006ff137984 */ /* 0x000f640008000800 */
[----:B------:R-:W-:Y:S02]  /*28e0*/  FFMA R31, R16, R16, R31 ;  /* 0x00000010101f7223 */ /* 0x000fe4000000001f */
[----:B------:R-:W0:Y:S04]  /*28f0*/  LDS R34, [UR6+0x14] ;  /* 0x00001406ff227984 */ /* 0x000e280008000800 */
[----:B------:R-:W4:Y:S01]  /*2900*/  LDL.64 R16, [UR11+0x28] ;  /* 0x0000280bff107983 */ /* 0x000f220008100a00 */
[----:B------:R-:W-:Y:S01]  /*2910*/  FFMA R31, R18, R18, R31 ;  /* 0x00000012121f7223 */ /* 0x000fe2000000001f */
[----:B-----5:R-:W-:-:S02]  /*2920*/  FADD R22, R19, -R22 ;  /* 0x8000001613167221 */ /* 0x020fc40000000000 */
[----:B------:R-:W5:Y:S02]  /*2930*/  LDL.64 R18, [UR11+0x30] ;  /* 0x0000300bff127983 */ /* 0x000f640008100a00 */
[----:B------:R-:W-:Y:S01]  /*2940*/  FFMA R31, R22, R22, R31 ;  /* 0x00000016161f7223 */ /* 0x000fe2000000001f */
[----:B0-----:R-:W-:Y:S02]  /*2950*/  FADD R34, R34, -R23 ;  /* 0x8000001722227221 */ /* 0x001fe40000000000 */
[----:B------:R-:W5:Y:S01]  /*2960*/  LDL.64 R22, [UR11+0x38] ;  /* 0x0000380bff167983 */ /* 0x000f620008100a00 */
[----:B--2---:R-:W-:Y:S01]  /*2970*/  FADD R20, R35, -R20 ;  /* 0x8000001423147221 */ /* 0x004fe20000000000 */
[----:B------:R-:W-:Y:S01]  /*2980*/  FFMA R31, R34, R34, R31 ;  /* 0x00000022221f7223 */ /* 0x000fe2000000001f */
[----:B------:R-:W-:Y:S01]  /*2990*/  FADD R21, R36, -R21 ;  /* 0x8000001524157221 */ /* 0x000fe20000000000 */
[----:B------:R-:W-:Y:S02]  /*29a0*/  UIADD3 UR4, UPT, UPT, UR4, 0x10, URZ ;  /* 0x0000001004047890 */ /* 0x000fe4000fffe0ff */
[----:B------:R-:W-:-:S02]  /*29b0*/  FFMA R34, R20, R20, R31 ;  /* 0x0000001414227223 */ /* 0x000fc4000000001f */
[----:B------:R-:W3:Y:S02]  /*29c0*/  LDS R31, [UR6+0x20] ;  /* 0x00002006ff1f7984 */ /* 0x000ee40008000800 */
[----:B------:R-:W-:Y:S01]  /*29d0*/  FFMA R34, R21, R21, R34 ;  /* 0x0000001515227223 */ /* 0x000fe20000000022 */
[----:B------:R-:W-:Y:S01]  /*29e0*/  ISETP.NE.AND P2, PT, R7, UR4, PT ;  /* 0x0000000407007c0c */ /* 0x000fe2000bf45270 */
[----:B------:R-:W0:Y:S04]  /*29f0*/  LDS R20, [UR6+0x24] ;  /* 0x00002406ff147984 */ /* 0x000e280008000800 */
[----:B------:R-:W4:Y:S01]  /*2a00*/  LDS R21, [UR6+0x28] ;  /* 0x00002806ff157984 */ /* 0x000f220008000800 */
[----:B---3--:R-:W-:-:S03]  /*2a10*/  FADD R31, R31, -R14 ;  /* 0x8000000e1f1f7221 */ /* 0x008fc60000000000 */
[----:B------:R-:W1:Y:S01]  /*2a20*/  LDS R14, [UR6+0x2c] ;  /* 0x00002c06ff0e7984 */ /* 0x000e620008000800 */
[----:B------:R-:W-:Y:S01]  /*2a30*/  FFMA R34, R31, R31, R34 ;  /* 0x0000001f1f227223 */ /* 0x000fe20000000022 */
[----:B0-----:R-:W-:Y:S02]  /*2a40*/  FADD R31, R20, -R15 ;  /* 0x8000000f141f7221 */ /* 0x001fe40000000000 */
[----:B------:R-:W5:Y:S02]  /*2a50*/  LDS R15, [UR6+0x30] ;  /* 0x00003006ff0f7984 */ /* 0x000f640008000800 */
[----:B------:R-:W-:Y:S02]  /*2a60*/  FFMA R34, R31, R31, R34 ;  /* 0x0000001f1f227223 */ /* 0x000fe40000000022 */
[----:B------:R-:W0:Y:S01]  /*2a70*/  LDS R20, [UR6+0x34] ;  /* 0x00003406ff147984 */ /* 0x000e220008000800 */
[----:B----4-:R-:W-:-:S03]  /*2a80*/  FADD R31, R21, -R16 ;  /* 0x80000010151f7221 */ /* 0x010fc60000000000 */
[----:B------:R-:W2:Y:S01]  /*2a90*/  LDS R21, [UR6+0x38] ;  /* 0x00003806ff157984 */ /* 0x000ea20008000800 */
[----:B------:R-:W-:-:S03]  /*2aa0*/  FFMA R34, R31, R31, R34 ;  /* 0x0000001f1f227223 */ /* 0x000fc60000000022 */
[----:B------:R-:W3:Y:S01]  /*2ab0*/  LDS R16, [UR6+0x3c] ;  /* 0x00003c06ff107984 */ /* 0x000ee20008000800 */
[----:B-1----:R-:W-:-:S04]  /*2ac0*/  FADD R17, R14, -R17 ;  /* 0x800000110e117221 */ /* 0x002fc80000000000 */
[----:B------:R-:W-:Y:S01]  /*2ad0*/  FFMA R34, R17, R17, R34 ;  /* 0x0000001111227223 */ /* 0x000fe20000000022 */
[----:B-----5:R-:W-:-:S04]  /*2ae0*/  FADD R15, R15, -R18 ;  /* 0x800000120f0f7221 */ /* 0x020fc80000000000 */
[----:B------:R-:W-:Y:S01]  /*2af0*/  FFMA R34, R15, R15, R34 ;  /* 0x0000000f0f227223 */ /* 0x000fe20000000022 */
[----:B0-----:R-:W-:Y:S01]  /*2b00*/  FADD R19, R20, -R19 ;  /* 0x8000001314137221 */ /* 0x001fe20000000000 */
[----:B--2---:R-:W-:-:S03]  /*2b10*/  FADD R21, R21, -R22 ;  /* 0x8000001615157221 */ /* 0x004fc60000000000 */
[----:B------:R-:W-:Y:S01]  /*2b20*/  FFMA R34, R19, R19, R34 ;  /* 0x0000001313227223 */ /* 0x000fe20000000022 */
[----:B---3--:R-:W-:-:S03]  /*2b30*/  FADD R23, R16, -R23 ;  /* 0x8000001710177221 */ /* 0x008fc60000000000 */
[----:B------:R-:W-:-:S04]  /*2b40*/  FFMA R34, R21, R21, R34 ;  /* 0x0000001515227223 */ /* 0x000fc80000000022 */
[----:B------:R-:W-:Y:S01]  /*2b50*/  FFMA R31, R23, R23, R34 ;  /* 0x00000017171f7223 */ /* 0x000fe20000000022 */
[----:B------:R-:W-:Y:S06]  /*2b60*/  @P2 BRA `(.L_x_21) ;  /* 0xfffffffc000c2947 */ /* 0x000fec000383ffff */
[----:B------:R-:W-:-:S07]  /*2b70*/  MOV R22, R7 ;  /* 0x0000000700167202 */ /* 0x000fce0000000f00 */
.L_x_20:
[----:B------:R-:W-:Y:S05]  /*2b80*/  @!P1 BRA `(.L_x_17) ;  /* 0x0000000400249947 */ /* 0x000fea0003800000 */
[----:B------:R-:W-:Y:S02]  /*2b90*/  ISETP.GE.U32.AND P2, PT, R9, 0x7, PT ;  /* 0x000000070900780c */ /* 0x000fe40003f46070 */
[----:B------:R-:W-:-:S11]  /*2ba0*/  ISETP.NE.AND P3, PT, R6, RZ, PT ;  /* 0x000000ff0600720c */ /* 0x000fd60003f65270 */
[----:B------:R-:W-:Y:S05]  /*2bb0*/  @!P2 BRA `(.L_x_22) ;  /* 0x00000000007ca947 */ /* 0x000fea0003800000 */
[----:B------:R-:W-:-:S05]  /*2bc0*/  LEA R34, R22, UR12, 0x2 ;  /* 0x0000000c16227c11 */ /* 0x000fca000f8e10ff */
[----:B------:R-:W3:Y:S04]  /*2bd0*/  LDL.64 R14, [R34] ;  /* 0x00000000220e7983 */ /* 0x000ee80000100a00 */
[----:B------:R-:W4:Y:S04]  /*2be0*/  LDL.64 R16, [R34+0x8] ;  /* 0x0000080022107983 */ /* 0x000f280000100a00 */
[----:B------:R-:W5:Y:S04]  /*2bf0*/  LDL.64 R18, [R34+0x10] ;  /* 0x0000100022127983 */ /* 0x000f680000100a00 */
[----:B------:R1:W2:Y:S01]  /*2c00*/  LDL.64 R20, [R34+0x18] ;  /* 0x0000180022147983 */ /* 0x0002a20000100a00 */
[C---:B------:R-:W-:Y:S01]  /*2c10*/  LEA R23, R22.reuse, UR5, 0x2 ;  /* 0x0000000516177c11 */ /* 0x040fe2000f8e10ff */
[----:B------:R-:W-:-:S04]  /*2c20*/  VIADD R22, R22, 0x8 ;  /* 0x0000000816167836 */ /* 0x000fc80000000000 */
[----:B------:R-:W3:Y:S04]  /*2c30*/  LDS R35, [R23] ;  /* 0x0000000017237984 */ /* 0x000ee80000000800 */
[----:B------:R-:W0:Y:S04]  /*2c40*/  LDS R36, [R23+0x4] ;  /* 0x0000040017247984 */ /* 0x000e280000000800 */
[----:B-1----:R-:W2:Y:S01]  /*2c50*/  LDS R34, [R23+0x1c] ;  /* 0x00001c0017227984 */ /* 0x002ea20000000800 */
[----:B---3--:R-:W-:Y:S01]  /*2c60*/  FADD R14, R35, -R14 ;  /* 0x8000000e230e7221 */ /* 0x008fe20000000000 */
[----:B0-----:R-:W-:-:S02]  /*2c70*/  FADD R15, R36, -R15 ;  /* 0x8000000f240f7221 */ /* 0x001fc40000000000 */
[----:B------:R-:W4:Y:S01]  /*2c80*/  LDS R35, [R23+0x8] ;  /* 0x0000080017237984 */ /* 0x000f220000000800 */
[----:B------:R-:W-:-:S04]  /*2c90*/  FFMA R14, R14, R14, R31 ;  /* 0x0000000e0e0e7223 */ /* 0x000fc8000000001f */
[----:B------:R-:W-:Y:S02]  /*2ca0*/  FFMA R31, R15, R15, R14 ;  /* 0x0000000f0f1f7223 */ /* 0x000fe4000000000e */
[----:B------:R-:W0:Y:S01]  /*2cb0*/  LDS R14, [R23+0xc] ;  /* 0x00000c00170e7984 */ /* 0x000e220000000800 */
[----:B--2---:R-:W-:-:S03]  /*2cc0*/  FADD R34, R34, -R21 ;  /* 0x8000001522227221 */ /* 0x004fc60000000000 */
[----:B------:R-:W5:Y:S01]  /*2cd0*/  LDS R15, [R23+0x10] ;  /* 0x00001000170f7984 */ /* 0x000f620000000800 */
[----:B----4-:R-:W-:-:S04]  /*2ce0*/  FADD R16, R35, -R16 ;  /* 0x8000001023107221 */ /* 0x010fc80000000000 */
[----:B------:R-:W-:Y:S02]  /*2cf0*/  FFMA R35, R16, R16, R31 ;  /* 0x0000001010237223 */ /* 0x000fe4000000001f */
[----:B------:R-:W1:Y:S01]  /*2d00*/  LDS R16, [R23+0x14] ;  /* 0x0000140017107984 */ /* 0x000e620000000800 */
[----:B0-----:R-:W-:-:S03]  /*2d10*/  FADD R14, R14, -R17 ;  /* 0x800000110e0e7221 */ /* 0x001fc60000000000 */
[----:B------:R-:W0:Y:S01]  /*2d20*/  LDS R31, [R23+0x18] ;  /* 0x00001800171f7984 */ /* 0x000e220000000800 */
[----:B------:R-:W-:Y:S01]  /*2d30*/  FFMA R35, R14, R14, R35 ;  /* 0x0000000e0e237223 */ /* 0x000fe20000000023 */
[----:B-----5:R-:W-:-:S04]  /*2d40*/  FADD R18, R15, -R18 ;  /* 0x800000120f127221 */ /* 0x020fc80000000000 */
[----:B------:R-:W-:Y:S01]  /*2d50*/  FFMA R35, R18, R18, R35 ;  /* 0x0000001212237223 */ /* 0x000fe20000000023 */
[----:B-1----:R-:W-:Y:S01]  /*2d60*/  FADD R16, R16, -R19 ;  /* 0x8000001310107221 */ /* 0x002fe20000000000 */
[----:B0-----:R-:W-:-:S03]  /*2d70*/  FADD R20, R31, -R20 ;  /* 0x800000141f147221 */ /* 0x001fc60000000000 */
[----:B------:R-:W-:-:S04]  /*2d80*/  FFMA R35, R16, R16, R35 ;  /* 0x0000001010237223 */ /* 0x000fc80000000023 */
[----:B------:R-:W-:-:S04]  /*2d90*/  FFMA R35, R20, R20, R35 ;  /* 0x0000001414237223 */ /* 0x000fc80000000023 */
[----:B------:R-:W-:-:S07]  /*2da0*/  FFMA R31, R34, R34, R35 ;  /* 0x00000022221f7223 */ /* 0x000fce0000000023 */
.L_x_22:
[----:B------:R-:W-:Y:S05]  /*2db0*/  @!P3 BRA `(.L_x_17) ;  /* 0x000000000098b947 */ /* 0x000fea0003800000 */
[----:B------:R-:W-:Y:S02]  /*2dc0*/  ISETP.GE.U32.AND P2, PT, R10, 0x3, PT ;  /* 0x000000030a00780c */ /* 0x000fe40003f46070 */
[----:B------:R-:W-:-:S11]  /*2dd0*/  ISETP.NE.AND P3, PT, R8, RZ, PT ;  /* 0x000000ff0800720c */ /* 0x000fd60003f65270 */
[----:B------:R-:W-:Y:S05]  /*2de0*/  @!P2 BRA `(.L_x_23) ;  /* 0x000000000044a947 */ /* 0x000fea0003800000 */
[----:B------:R-:W-:-:S05]  /*2df0*/  LEA R20, R22, UR12, 0x2 ;  /* 0x0000000c16147c11 */ /* 0x000fca000f8e10ff */
[----:B------:R-:W3:Y:S04]  /*2e00*/  LDL.64 R14, [R20] ;  /* 0x00000000140e7983 */ /* 0x000ee80000100a00 */
[----:B------:R-:W4:Y:S01]  /*2e10*/  LDL.64 R16, [R20+0x8] ;  /* 0x0000080014107983 */ /* 0x000f220000100a00 */
[C---:B------:R-:W-:Y:S02]  /*2e20*/  LEA R18, R22.reuse, UR5, 0x2 ;  /* 0x0000000516127c11 */ /* 0x040fe4000f8e10ff */
[----:B------:R-:W-:-:S03]  /*2e30*/  IADD3 R22, PT, PT, R22, 0x4, RZ ;  /* 0x0000000416167810 */ /* 0x000fc60007ffe0ff */
[----:B------:R-:W3:Y:S04]  /*2e40*/  LDS R19, [R18] ;  /* 0x0000000012137984 */ /* 0x000ee80000000800 */
[----:B------:R-:W1:Y:S04]  /*2e50*/  LDS R34, [R18+0x4] ;  /* 0x0000040012227984 */ /* 0x000e680000000800 */
[----:B------:R-:W4:Y:S04]  /*2e60*/  LDS R21, [R18+0x8] ;  /* 0x0000080012157984 */ /* 0x000f280000000800 */
[----:B------:R-:W5:Y:S01]  /*2e70*/  LDS R36, [R18+0xc] ;  /* 0x00000c0012247984 */ /* 0x000f620000000800 */
[----:B---3--:R-:W-:Y:S01]  /*2e80*/  FADD R14, R19, -R14 ;  /* 0x8000000e130e7221 */ /* 0x008fe20000000000 */
[----:B-1----:R-:W-:-:S03]  /*2e90*/  FADD R15, R34, -R15 ;  /* 0x8000000f220f7221 */ /* 0x002fc60000000000 */
[----:B------:R-:W-:Y:S01]  /*2ea0*/  FFMA R14, R14, R14, R31 ;  /* 0x0000000e0e0e7223 */ /* 0x000fe2000000001f */
[----:B----4-:R-:W-:Y:S01]  /*2eb0*/  FADD R21, R21, -R16 ;  /* 0x8000001015157221 */ /* 0x010fe20000000000 */
[----:B-----5:R-:W-:Y:S02]  /*2ec0*/  FADD R17, R36, -R17 ;  /* 0x8000001124117221 */ /* 0x020fe40000000000 */
[----:B------:R-:W-:-:S04]  /*2ed0*/  FFMA R14, R15, R15, R14 ;  /* 0x0000000f0f0e7223 */ /* 0x000fc8000000000e */
[----:B------:R-:W-:-:S04]  /*2ee0*/  FFMA R14, R21, R21, R14 ;  /* 0x00000015150e7223 */ /* 0x000fc8000000000e */
[----:B------:R-:W-:-:S07]  /*2ef0*/  FFMA R31, R17, R17, R14 ;  /* 0x00000011111f7223 */ /* 0x000fce000000000e */
.L_x_23:
[----:B------:R-:W-:Y:S05]  /*2f00*/  @!P3 BRA `(.L_x_17) ;  /* 0x000000000044b947 */ /* 0x000fea0003800000 */
[----:B------:R-:W-:-:S05]  /*2f10*/  LEA R16, R22, UR12, 0x2 ;  /* 0x0000000c16107c11 */ /* 0x000fca000f8e10ff */
[----:B------:R-:W3:Y:S01]  /*2f20*/  LDL.64 R14, [R16] ;  /* 0x00000000100e7983 */ /* 0x000ee20000100a00 */
[----:B------:R-:W-:Y:S02]  /*2f30*/  LEA R18, R22, UR5, 0x2 ;  /* 0x0000000516127c11 */ /* 0x000fe4000f8e10ff */
[----:B------:R-:W-:-:S03]  /*2f40*/  ISETP.NE.AND P2, PT, R8, 0x1, PT ;  /* 0x000000010800780c */ /* 0x000fc60003f45270 */
[----:B------:R-:W3:Y:S02]  /*2f50*/  LDS R17, [R18] ;  /* 0x0000000012117984 */ /* 0x000ee40000000800 */
[----:B---3--:R-:W-:-:S04]  /*2f60*/  FADD R14, R17, -R14 ;  /* 0x8000000e110e7221 */ /* 0x008fc80000000000 */
[----:B------:R-:W-:-:S04]  /*2f70*/  FFMA R31, R14, R14, R31 ;  /* 0x0000000e0e1f7223 */ /* 0x000fc8000000001f */
[----:B------:R-:W-:Y:S05]  /*2f80*/  @!P2 BRA `(.L_x_17) ;  /* 0x000000000024a947 */ /* 0x000fea0003800000 */
[----:B------:R-:W1:Y:S01]  /*2f90*/  LDS R14, [R18+0x4] ;  /* 0x00000400120e7984 */ /* 0x000e620000000800 */
[----:B------:R-:W-:Y:S01]  /*2fa0*/  ISETP.NE.AND P2, PT, R8, 0x2, PT ;  /* 0x000000020800780c */ /* 0x000fe20003f45270 */
[----:B-1----:R-:W-:-:S04]  /*2fb0*/  FADD R14, R14, -R15 ;  /* 0x8000000f0e0e7221 */ /* 0x002fc80000000000 */
[----:B------:R-:W-:-:S08]  /*2fc0*/  FFMA R31, R14, R14, R31 ;  /* 0x0000000e0e1f7223 */ /* 0x000fd0000000001f */
[----:B------:R-:W-:Y:S05]  /*2fd0*/  @!P2 BRA `(.L_x_17) ;  /* 0x000000000010a947 */ /* 0x000fea0003800000 */
[----:B------:R-:W3:Y:S04]  /*2fe0*/  LDL R15, [R16+0x8] ;  /* 0x00000800100f7983 */ /* 0x000ee80000100800 */
[----:B------:R-:W3:Y:S02]  /*2ff0*/  LDS R14, [R18+0x8] ;  /* 0x00000800120e7984 */ /* 0x000ee40000000800 */
[----:B---3--:R-:W-:-:S04]  /*3000*/  FADD R14, R14, -R15 ;  /* 0x8000000f0e0e7221 */ /* 0x008fc80000000000 */
[----:B------:R-:W-:-:S07]  /*3010*/  FFMA R31, R14, R14, R31 ;  /* 0x0000000e0e1f7223 */ /* 0x000fce000000001f */
.L_x_17:
[----:B------:R-:W-:Y:S05]  /*3020*/  BSYNC.RELIABLE B3 ;  /* 0x0000000000037941 */ /* 0x000fea0003800100 */
.L_x_12:
[----:B------:R-:W1:Y:S01]  /*3030*/  LDCU UR4, c[0x0][0x3a8] ;  /* 0x00007500ff0477ac */ /* 0x000e620008000800 */
[----:B------:R-:W-:Y:S01]  /*3040*/  IMAD R16, R24, 0x4, R29 ;  /* 0x0000000418107824 */ /* 0x000fe200078e021d */
[----:B-1----:R-:W-:-:S13]  /*3050*/  FSETP.GTU.AND P2, PT, R31, UR4, PT ;  /* 0x000000041f007c0b */ /* 0x002fda000bf4c000 */
[----:B------:R-:W-:-:S05]  /*3060*/  @!P2 IMAD R14, R24, 0x4, R27 ;  /* 0x00000004180ea824 */ /* 0x000fca00078e021b */
[----:B------:R-:W1:Y:S02]  /*3070*/  @!P2 LDS R15, [R14] ;  /* 0x000000000e0fa984 */ /* 0x000e640000000800 */
[----:B-1----:R-:W-:-:S05]  /*3080*/  @!P2 IADD3 R15, PT, PT, R15, 0x1, RZ ;  /* 0x000000010f0fa810 */ /* 0x002fca0007ffe0ff */
[----:B------:R-:W-:Y:S04]  /*3090*/  @!P2 STS [R14], R15 ;  /* 0x0000000f0e00a388 */ /* 0x000fe80000000800 */
[----:B------:R-:W1:Y:S02]  /*30a0*/  LDS R17, [R16] ;  /* 0x0000000010117984 */ /* 0x000e640000000800 */
[----:B-1----:R-:W-:-:S05]  /*30b0*/  IADD3 R17, PT, PT, R17, 0x1, RZ ;  /* 0x0000000111117810 */ /* 0x002fca0007ffe0ff */
[----:B------:R1:W-:Y:S02]  /*30c0*/  STS [R16], R17 ;  /* 0x0000001110007388 */ /* 0x0003e40000000800 */
.L_x_14:
[----:B------:R-:W-:Y:S05]  /*30d0*/  BSYNC.RECONVERGENT B2 ;  /* 0x0000000000027941 */ /* 0x000fea0003800200 */
.L_x_11:
[----:B------:R-:W-:-:S05]  /*30e0*/  VIADD R24, R24, 0x1 ;  /* 0x0000000118187836 */ /* 0x000fca0000000000 */
[----:B------:R-:W-:-:S13]  /*30f0*/  ISETP.NE.AND P2, PT, R24, 0x10, PT ;  /* 0x000000101800780c */ /* 0x000fda0003f45270 */
[----:B------:R-:W-:Y:S05]  /*3100*/  @!P2 BRA `(.L_x_24) ;  /* 0x0000000c0090a947 */ /* 0x000fea0003800000 */
[----:B------:R-:W-:Y:S05]  /*3110*/  BRA `(.L_x_25) ;  /* 0xffffffe800c07947 */ /* 0x000fea000383ffff */
.L_x_5:
[----:B------:R-:W1:Y:S01]  /*3120*/  S2UR UR5, SR_CgaCtaId ;  /* 0x00000000000579c3 */ /* 0x000e620000008800 */
[----:B------:R-:W-:Y:S01]  /*3130*/  UMOV UR4, 0x400 ;  /* 0x0000040000047882 */ /* 0x000fe20000000000 */
[----:B------:R-:W-:Y:S01]  /*3140*/  BSSY.RECONVERGENT B2, `(.L_x_26) ;  /* 0x0000010000027945 */ /* 0x000fe20003800200 */
[----:B------:R-:W-:Y:S01]  /*3150*/  MOV R0, UR4 ;  /* 0x0000000400007c02 */ /* 0x000fe20008000f00 */
[----:B-1----:R-:W-:-:S05]  /*3160*/  IMAD.U32 R3, RZ, RZ, UR5 ;  /* 0x00000005ff037e24 */ /* 0x002fca000f8e00ff */
[----:B------:R-:W-:-:S05]  /*3170*/  LEA R14, R3, R0, 0x18 ;  /* 0x00000000030e7211 */ /* 0x000fca00078ec0ff */
[----:B------:R-:W1:Y:S02]  /*3180*/  LDS R15, [R14+0xb40] ;  /* 0x000b40000e0f7984 */ /* 0x000e640000000800 */
[C---:B-1---5:R-:W-:Y:S02]  /*3190*/  ISETP.NE.AND P0, PT, R15.reuse, R13, PT ;  /* 0x0000000d0f00720c */ /* 0x062fe40003f05270 */
[----:B------:R-:W-:-:S13]  /*31a0*/  ISETP.NE.AND P1, PT, R15, R12, PT ;  /* 0x0000000c0f00720c */ /* 0x000fda0003f25270 */
[----:B------:R-:W-:Y:S05]  /*31b0*/  @P0 BRA P1, `(.L_x_27) ;  /* 0x0000000000200947 */ /* 0x000fea0000800000 */
[----:B------:R-:W1:Y:S02]  /*31c0*/  LDCU UR4, c[0x0][0x3a8] ;  /* 0x00007500ff0477ac */ /* 0x000e640008000800 */
[----:B-1----:R-:W-:-:S13]  /*31d0*/  FSETP.LE.AND P0, PT, RZ, UR4, PT ;  /* 0x00000004ff007c0b */ /* 0x002fda000bf03000 */
[----:B------:R-:W1:Y:S02]  /*31e0*/  @P0 LDS R15, [R27] ;  /* 0x000000001b0f0984 */ /* 0x000e640000000800 */
[----:B-1----:R-:W-:-:S05]  /*31f0*/  @P0 IADD3 R16, PT, PT, R15, 0x1, RZ ;  /* 0x000000010f100810 */ /* 0x002fca0007ffe0ff */
[----:B------:R-:W-:Y:S04]  /*3200*/  @P0 STS [R27], R16 ;  /* 0x000000101b000388 */ /* 0x000fe80000000800 */
[----:B------:R-:W1:Y:S02]  /*3210*/  LDS R15, [R29] ;  /* 0x000000001d0f7984 */ /* 0x000e640000000800 */
[----:B-1----:R-:W-:-:S05]  /*3220*/  VIADD R18, R15, 0x1 ;  /* 0x000000010f127836 */ /* 0x002fca0000000000 */
[----:B------:R1:W-:Y:S02]  /*3230*/  STS [R29], R18 ;  /* 0x000000121d007388 */ /* 0x0003e40000000800 */
.L_x_27:
[----:B------:R-:W-:Y:S05]  /*3240*/  BSYNC.RECONVERGENT B2 ;  /* 0x0000000000027941 */ /* 0x000fea0003800200 */
.L_x_26:
[----:B------:R-:W3:Y:S01]  /*3250*/  LDS R15, [R14+0xb44] ;  /* 0x000b44000e0f7984 */ /* 0x000ee20000000800 */
[----:B------:R-:W-:Y:S01]  /*3260*/  BSSY.RECONVERGENT B2, `(.L_x_28) ;  /* 0x000000c000027945 */ /* 0x000fe20003800200 */
[C---:B---3--:R-:W-:Y:S02]  /*3270*/  ISETP.NE.AND P0, PT, R15.reuse, R13, PT ;  /* 0x0000000d0f00720c */ /* 0x048fe40003f05270 */
[----:B------:R-:W-:-:S13]  /*3280*/  ISETP.NE.AND P1, PT, R15, R12, PT ;  /* 0x0000000c0f00720c */ /* 0x000fda0003f25270 */
[----:B------:R-:W-:Y:S05]  /*3290*/  @P0 BRA P1, `(.L_x_29) ;  /* 0x0000000000200947 */ /* 0x000fea0000800000 */
[----:B------:R-:W3:Y:S02]  /*32a0*/  LDCU UR4, c[0x0][0x3a8] ;  /* 0x00007500ff0477ac */ /* 0x000ee40008000800 */
[----:B---3--:R-:W-:-:S13]  /*32b0*/  FSETP.LE.AND P0, PT, RZ, UR4, PT ;  /* 0x00000004ff007c0b */ /* 0x008fda000bf03000 */
[----:B------:R-:W3:Y:S02]  /*32c0*/  @P0 LDS R15, [R27+0x4] ;  /* 0x000004001b0f0984 */ /* 0x000ee40000000800 */
[----:B---3--:R-:W-:-:S05]  /*32d0*/  @P0 IADD3 R16, PT, PT, R15, 0x1, RZ ;  /* 0x000000010f100810 */ /* 0x008fca0007ffe0ff */
[----:B------:R-:W-:Y:S04]  /*32e0*/  @P0 STS [R27+0x4], R16 ;  /* 0x000004101b000388 */ /* 0x000fe80000000800 */
[----:B------:R-:W1:Y:S02]  /*32f0*/  LDS R15, [R29+0x4] ;  /* 0x000004001d0f7984 */ /* 0x000e640000000800 */
[----:B-1----:R-:W-:-:S05]  /*3300*/  VIADD R18, R15, 0x1 ;  /* 0x000000010f127836 */ /* 0x002fca0000000000 */
[----:B------:R3:W-:Y:S02]  /*3310*/  STS [R29+0x4], R18 ;  /* 0x000004121d007388 */ /* 0x0007e40000000800 */
.L_x_29:
[----:B------:R-:W-:Y:S05]  /*3320*/  BSYNC.RECONVERGENT B2 ;  /* 0x0000000000027941 */ /* 0x000fea0003800200 */
.L_x_28:
[----:B------:R-:W4:Y:S01]  /*3330*/  LDS R15, [R14+0xb48] ;  /* 0x000b48000e0f7984 */ /* 0x000f220000000800 */
[----:B------:R-:W-:Y:S01]  /*3340*/  BSSY.RECONVERGENT B2, `(.L_x_30) ;  /* 0x000000c000027945 */ /* 0x000fe20003800200 */
[C---:B----4-:R-:W-:Y:S02]  /*3350*/  ISETP.NE.AND P0, PT, R15.reuse, R13, PT ;  /* 0x0000000d0f00720c */ /* 0x050fe40003f05270 */
[----:B------:R-:W-:-:S13]  /*3360*/  ISETP.NE.AND P1, PT, R15, R12, PT ;  /* 0x0000000c0f00720c */ /* 0x000fda0003f25270 */
[----:B------:R-:W-:Y:S05]  /*3370*/  @P0 BRA P1, `(.L_x_31) ;  /* 0x0000000000200947 */ /* 0x000fea0000800000 */
[----:B------:R-:W4:Y:S02]  /*3380*/  LDCU UR4, c[0x0][0x3a8] ;  /* 0x00007500ff0477ac */ /* 0x000f240008000800 */
[----:B----4-:R-:W-:-:S13]  /*3390*/  FSETP.LE.AND P0, PT, RZ, UR4, PT ;  /* 0x00000004ff007c0b */ /* 0x010fda000bf03000 */
[----:B------:R-:W4:Y:S02]  /*33a0*/  @P0 LDS R15, [R27+0x8] ;  /* 0x000008001b0f0984 */ /* 0x000f240000000800 */
[----:B----4-:R-:W-:-:S05]  /*33b0*/  @P0 IADD3 R16, PT, PT, R15, 0x1, RZ ;  /* 0x000000010f100810 */ /* 0x010fca0007ffe0ff */
[----:B------:R-:W-:Y:S04]  /*33c0*/  @P0 STS [R27+0x8], R16 ;  /* 0x000008101b000388 */ /* 0x000fe80000000800 */
[----:B------:R-:W1:Y:S02]  /*33d0*/  LDS R15, [R29+0x8] ;  /* 0x000008001d0f7984 */ /* 0x000e640000000800 */
[----:B-1-3--:R-:W-:-:S05]  /*33e0*/  VIADD R18, R15, 0x1 ;  /* 0x000000010f127836 */ /* 0x00afca0000000000 */
[----:B------:R4:W-:Y:S02]  /*33f0*/  STS [R29+0x8], R18 ;  /* 0x000008121d007388 */ /* 0x0009e40000000800 */
.L_x_31:
[----:B------:R-:W-:Y:S05]  /*3400*/  BSYNC.RECONVERGENT B2 ;  /* 0x0000000000027941 */ /* 0x000fea0003800200 */
.L_x_30:
[----:B------:R-:W5:Y:S01]  /*3410*/  LDS R15, [R14+0xb4c] ;  /* 0x000b4c000e0f7984 */ /* 0x000f620000000800 */
[----:B------:R-:W-:Y:S01]  /*3420*/  BSSY.RECONVERGENT B2, `(.L_x_32) ;  /* 0x000000c000027945 */ /* 0x000fe20003800200 */
[C---:B-----5:R-:W-:Y:S02]  /*3430*/  ISETP.NE.AND P0, PT, R15.reuse, R13, PT ;  /* 0x0000000d0f00720c */ /* 0x060fe40003f05270 */
[----:B------:R-:W-:-:S13]  /*3440*/  ISETP.NE.AND P1, PT, R15, R12, PT ;  /* 0x0000000c0f00720c */ /* 0x000fda0003f25270 */
[----:B------:R-:W-:Y:S05]  /*3450*/  @P0 BRA P1, `(.L_x_33) ;  /* 0x0000000000200947 */ /* 0x000fea0000800000 */
[----:B------:R-:W5:Y:S02]  /*3460*/  LDCU UR4, c[0x0][0x3a8] ;  /* 0x00007500ff0477ac */ /* 0x000f640008000800 */
[----:B-----5:R-:W-:-:S13]  /*3470*/  FSETP.LE.AND P0, PT, RZ, UR4, PT ;  /* 0x00000004ff007c0b */ /* 0x020fda000bf03000 */
[----:B------:R-:W5:Y:S02]  /*3480*/  @P0 LDS R15, [R27+0xc] ;  /* 0x00000c001b0f0984 */ /* 0x000f640000000800 */
[----:B-----5:R-:W-:-:S05]  /*3490*/  @P0 IADD3 R16, PT, PT, R15, 0x1, RZ ;  /* 0x000000010f100810 */ /* 0x020fca0007ffe0ff */
[----:B------:R-:W-:Y:S04]  /*34a0*/  @P0 STS [R27+0xc], R16 ;  /* 0x00000c101b000388 */ /* 0x000fe80000000800 */
[----:B------:R-:W1:Y:S02]  /*34b0*/  LDS R15, [R29+0xc] ;  /* 0x00000c001d0f7984 */ /* 0x000e640000000800 */
[----:B-1-34-:R-:W-:-:S05]  /*34c0*/  VIADD R18, R15, 0x1 ;  /* 0x000000010f127836 */ /* 0x01afca0000000000 */
[----:B------:R1:W-:Y:S02]  /*34d0*/  STS [R29+0xc], R18 ;  /* 0x00000c121d007388 */ /* 0x0003e40000000800 */
.L_x_33:
[----:B------:R-:W-:Y:S05]  /*34e0*/  BSYNC.RECONVERGENT B2 ;  /* 0x0000000000027941 */ /* 0x000fea0003800200 */
.L_x_32:
        /* <DEDUP_REMOVED lines=13> */
.L_x_35:
[----:B------:R-:W-:Y:S05]  /*35c0*/  BSYNC.RECONVERGENT B2 ;  /* 0x0000000000027941 */ /* 0x000fea0003800200 */
.L_x_34:
        /* <DEDUP_REMOVED lines=13> */
.L_x_37:
[----:B------:R-:W-:Y:S05]  /*36a0*/  BSYNC.RECONVERGENT B2 ;  /* 0x0000000000027941 */ /* 0x000fea0003800200 */
.L_x_36:
        /* <DEDUP_REMOVED lines=13> */
.L_x_39:
[----:B------:R-:W-:Y:S05]  /*3780*/  BSYNC.RECONVERGENT B2 ;  /* 0x0000000000027941 */ /* 0x000fea0003800200 */
.L_x_38:
        /* <DEDUP_REMOVED lines=13> */
.L_x_41:
[----:B------:R-:W-:Y:S05]  /*3860*/  BSYNC.RECONVERGENT B2 ;  /* 0x0000000000027941 */ /* 0x000fea0003800200 */
.L_x_40:
        /* <DEDUP_REMOVED lines=13> */
.L_x_43:
[----:B------:R-:W-:Y:S05]  /*3940*/  BSYNC.RECONVERGENT B2 ;  /* 0x0000000000027941 */ /* 0x000fea0003800200 */
.L_x_42:
        /* <DEDUP_REMOVED lines=13> */
.L_x_45:
[----:B------:R-:W-:Y:S05]  /*3a20*/  BSYNC.RECONVERGENT B2 ;  /* 0x0000000000027941 */ /* 0x000fea0003800200 */
.L_x_44:
        /* <DEDUP_REMOVED lines=13> */
.L_x_47:
[----:B------:R-:W-:Y:S05]  /*3b00*/  BSYNC.RECONVERGENT B2 ;  /* 0x0000000000027941 */ /* 0x000fea0003800200 */
.L_x_46:
        /* <DEDUP_REMOVED lines=13> */
.L_x_49:
[----:B------:R-:W-:Y:S05]  /*3be0*/  BSYNC.RECONVERGENT B2 ;  /* 0x0000000000027941 */ /* 0x000fea0003800200 */
.L_x_48:
        /* <DEDUP_REMOVED lines=13> */
.L_x_51:
[----:B------:R-:W-:Y:S05]  /*3cc0*/  BSYNC.RECONVERGENT B2 ;  /* 0x0000000000027941 */ /* 0x000fea0003800200 */
.L_x_50:
        /* <DEDUP_REMOVED lines=13> */
.L_x_53:
[----:B------:R-:W-:Y:S05]  /*3da0*/  BSYNC.RECONVERGENT B2 ;  /* 0x0000000000027941 */ /* 0x000fea0003800200 */
.L_x_52:
        /* <DEDUP_REMOVED lines=13> */
.L_x_55:
[----:B------:R-:W-:Y:S05]  /*3e80*/  BSYNC.RECONVERGENT B2 ;  /* 0x0000000000027941 */ /* 0x000fea0003800200 */
.L_x_54:
[----:B------:R-:W5:Y:S02]  /*3e90*/  LDS R14, [R14+0xb7c] ;  /* 0x000b7c000e0e7984 */ /* 0x000f640000000800 */
        /* <DEDUP_REMOVED lines=8> */
[----:B------:R-:W5:Y:S02]  /*3f20*/  LDS R13, [R29+0x3c] ;  /* 0x00003c001d0d7984 */ /* 0x000f640000000800 */
[----:B-----5:R-:W-:-:S05]  /*3f30*/  VIADD R14, R13, 0x1 ;  /* 0x000000010d0e7836 */ /* 0x020fca0000000000 */
[----:B------:R0:W-:Y:S02]  /*3f40*/  STS [R29+0x3c], R14 ;  /* 0x00003c0e1d007388 */ /* 0x0001e40000000800 */
.L_x_24:
[----:B------:R-:W-:Y:S05]  /*3f50*/  BSYNC.RECONVERGENT B0 ;  /* 0x0000000000007941 */ /* 0x000fea0003800200 */
.L_x_4:
[----:B--2---:R-:W-:-:S04]  /*3f60*/  IADD3 R5, PT, PT, R2, R5, RZ ;  /* 0x0000000502057210 */ /* 0x004fc80007ffe0ff */
[----:B------:R-:W-:-:S13]  /*3f70*/  ISETP.GE.AND P0, PT, R5, R28, PT ;  /* 0x0000001c0500720c */ /* 0x000fda0003f06270 */
[----:B------:R-:W-:Y:S05]  /*3f80*/  @!P0 BRA `(.L_x_56) ;  /* 0xffffffd000448947 */ /* 0x000fea000383ffff */
.L_x_3:
[----:B------:R-:W-:Y:S05]  /*3f90*/  BSYNC.RECONVERGENT B1 ;  /* 0x0000000000017941 */ /* 0x000fea0003800200 */
.L_x_2:
[----:B------:R-:W-:Y:S05]  /*3fa0*/  WARPSYNC.ALL ;  /* 0x0000000000007948 */ /* 0x000fea0003800000 */
[----:B------:R-:W2:Y:S01]  /*3fb0*/  S2R R2, SR_TID.X ;  /* 0x0000000000027919 */ /* 0x000ea20000002100 */
[----:B------:R-:W-:Y:S01]  /*3fc0*/  BAR.SYNC.DEFER_BLOCKING 0x0 ;  /* 0x0000000000007b1d */ /* 0x000fe20000010000 */
[----:B--2---:R-:W-:-:S13]  /*3fd0*/  ISETP.GT.U32.AND P0, PT, R2, 0xf, PT ;  /* 0x0000000f0200780c */ /* 0x004fda0003f04070 */
[----:B------:R-:W-:Y:S05]  /*3fe0*/  @P0 EXIT ;  /* 0x000000000000094d */ /* 0x000fea0003800000 */
[----:B------:R-:W2:Y:S01]  /*3ff0*/  LDCU UR5, c[0x0][0x360] ;  /* 0x00006c00ff0577ac */ /* 0x000ea20008000800 */
[----:B------:R-:W-:Y:S02]  /*4000*/  HFMA2 R7, -RZ, RZ, 0, 0 ;  /* 0x00000000ff077431 */ /* 0x000fe400000001ff */
[----:B------:R-:W-:Y:S02]  /*4010*/  IMAD.MOV.U32 R5, RZ, RZ, RZ ;  /* 0x000000ffff057224 */ /* 0x000fe400078e00ff */
[----:B------:R-:W-:Y:S01]  /*4020*/  IMAD.MOV.U32 R9, RZ, RZ, RZ ;  /* 0x000000ffff097224 */ /* 0x000fe200078e00ff */
[----:B--2---:R-:W-:Y:S02]  /*4030*/  UISETP.GE.U32.AND UP0, UPT, UR5, 0x10, UPT ;  /* 0x000000100500788c */ /* 0x004fe4000bf06070 */
[----:B------:R-:W-:-:S07]  /*4040*/  ULOP3.LUT UR6, UR5, 0xf, URZ, 0xc0, !UPT ;  /* 0x0000000f05067892 */ /* 0x000fce000f8ec0ff */
[----:B------:R-:W-:Y:S05]  /*4050*/  BRA.U !UP0, `(.L_x_57) ;  /* 0x0000000508087547 */ /* 0x000fea000b800000 */
[C---:B------:R-:W-:Y:S01]  /*4060*/  VIADD R8, R0.reuse, 0x2b80 ;  /* 0x00002b8000087836 */ /* 0x040fe20000000000 */
[----:B------:R-:W-:Y:S01]  /*4070*/  IADD3 R4, PT, PT, R0, 0xb80, RZ ;  /* 0x00000b8000047810 */ /* 0x000fe20007ffe0ff */
[----:B------:R-:W-:Y:S01]  /*4080*/  ULOP3.LUT UR10, UR5, 0x7f0, URZ, 0xc0, !UPT ;  /* 0x000007f0050a7892 */ /* 0x000fe2000f8ec0ff */
[----:B------:R-:W-:Y:S01]  /*4090*/  LEA R6, R2, 0x200, 0x2 ;  /* 0x0000020002067811 */ /* 0x000fe200078e10ff */
[----:B------:R-:W-:Y:S01]  /*40a0*/  ULOP3.LUT UR4, UR5, 0xfffffff0, URZ, 0xc0, !UPT ;  /* 0xfffffff005047892 */ /* 0x000fe2000f8ec0ff */
[C---:B------:R-:W-:Y:S01]  /*40b0*/  LEA R5, R3.reuse, R4, 0x18 ;  /* 0x0000000403057211 */ /* 0x040fe200078ec0ff */
[----:B------:R-:W-:Y:S01]  /*40c0*/  IMAD.MOV.U32 R9, RZ, RZ, RZ ;  /* 0x000000ffff097224 */ /* 0x000fe200078e00ff */
[----:B------:R-:W-:Y:S01]  /*40d0*/  LEA R7, R3, R8, 0x18 ;  /* 0x0000000803077211 */ /* 0x000fe200078ec0ff */
[----:B------:R-:W-:Y:S01]  /*40e0*/  UIADD3 UR4, UPT, UPT, -UR4, URZ, URZ ;  /* 0x000000ff04047290 */ /* 0x000fe2000fffe1ff */
[----:B------:R-:W-:Y:S02]  /*40f0*/  IADD3 R4, PT, PT, R5, R6, RZ ;  /* 0x0000000605047210 */ /* 0x000fe40007ffe0ff */
[----:B------:R-:W-:Y:S01]  /*4100*/  MOV R5, UR10 ;  /* 0x0000000a00057c02 */ /* 0x000fe20008000f00 */
[----:B------:R-:W-:Y:S01]  /*4110*/  IMAD.IADD R6, R7, 0x1, R6 ;  /* 0x0000000107067824 */ /* 0x000fe200078e0206 */
[----:B------:R-:W-:-:S07]  /*4120*/  MOV R7, RZ ;  /* 0x000000ff00077202 */ /* 0x000fce0000000f00 */
.L_x_58:
[----:B------:R-:W-:Y:S01]  /*4130*/  LDS R8, [R4+-0x200] ;  /* 0xfffe000004087984 */ /* 0x000fe20000000800 */
[----:B------:R-:W-:-:S03]  /*4140*/  UIADD3 UR4, UPT, UPT, UR4, 0x10, URZ ;  /* 0x0000001004047890 */ /* 0x000fc6000fffe0ff */
[----:B------:R-:W2:Y:S01]  /*4150*/  LDS R11, [R4+-0x1c0] ;  /* 0xfffe4000040b7984 */ /* 0x000ea20000000800 */
[----:B------:R-:W-:-:S03]  /*4160*/  UISETP.NE.AND UP0, UPT, UR4, URZ, UPT ;  /* 0x000000ff0400728c */ /* 0x000fc6000bf05270 */
[----:B------:R-:W-:Y:S04]  /*4170*/  LDS R10, [R6+-0x200] ;  /* 0xfffe0000060a7984 */ /* 0x000fe80000000800 */
[----:B------:R-:W5:Y:S04]  /*4180*/  LDS R12, [R6+-0x1c0] ;  /* 0xfffe4000060c7984 */ /* 0x000f680000000800 */
[----:B------:R-:W-:Y:S04]  /*4190*/  LDS R13, [R4+-0x180] ;  /* 0xfffe8000040d7984 */ /* 0x000fe80000000800 */
[----:B0-----:R-:W0:Y:S04]  /*41a0*/  LDS R14, [R4+-0x140] ;  /* 0xfffec000040e7984 */ /* 0x001e280000000800 */
[----:B------:R-:W-:Y:S04]  /*41b0*/  LDS R15, [R6+-0x180] ;  /* 0xfffe8000060f7984 */ /* 0x000fe80000000800 */
[----:B-1----:R-:W1:Y:S04]  /*41c0*/  LDS R16, [R6+-0x140] ;  /* 0xfffec00006107984 */ /* 0x002e680000000800 */
[----:B------:R-:W-:Y:S04]  /*41d0*/  LDS R17, [R4+-0x100] ;  /* 0xffff000004117984 */ /* 0x000fe80000000800 */
[----:B---34-:R-:W3:Y:S04]  /*41e0*/  LDS R18, [R4+-0xc0] ;  /* 0xffff400004127984 */ /* 0x018ee80000000800 */
[----:B------:R-:W-:Y:S04]  /*41f0*/  LDS R20, [R6+-0x100] ;  /* 0xffff000006147984 */ /* 0x000fe80000000800 */
[----:B------:R-:W4:Y:S01]  /*4200*/  LDS R22, [R6+-0xc0] ;  /* 0xffff400006167984 */ /* 0x000f220000000800 */
[----:B--2---:R-:W-:-:S03]  /*4210*/  IADD3 R8, PT, PT, R11, R8, R9 ;  /* 0x000000080b087210 */ /* 0x004fc60007ffe009 */
[----:B------:R-:W-:Y:S04]  /*4220*/  LDS R24, [R4+-0x80] ;  /* 0xffff800004187984 */ /* 0x000fe80000000800 */
[----:B------:R-:W2:Y:S01]  /*4230*/  LDS R23, [R4+-0x40] ;  /* 0xffffc00004177984 */ /* 0x000ea20000000800 */
[----:B-----5:R-:W-:-:S03]  /*4240*/  IADD3 R10, PT, PT, R12, R10, R7 ;  /* 0x0000000a0c0a7210 */ /* 0x020fc60007ffe007 */
[----:B------:R-:W-:Y:S04]  /*4250*/  LDS R26, [R6+-0x80] ;  /* 0xffff8000061a7984 */ /* 0x000fe80000000800 */
[----:B------:R-:W5:Y:S01]  /*4260*/  LDS R25, [R6+-0x40] ;  /* 0xffffc00006197984 */ /* 0x000f620000000800 */
[----:B0-----:R-:W-:-:S03]  /*4270*/  IADD3 R8, PT, PT, R14, R13, R8 ;  /* 0x0000000d0e087210 */ /* 0x001fc60007ffe008 */
[----:B------:R-:W-:Y:S04]  /*4280*/  LDS R28, [R4] ;  /* 0x00000000041c7984 */ /* 0x000fe80000000800 */
[----:B------:R-:W0:Y:S01]  /*4290*/  LDS R31, [R4+0x40] ;  /* 0x00004000041f7984 */ /* 0x000e220000000800 */
[----:B-1----:R-:W-:-:S03]  /*42a0*/  IADD3 R19, PT, PT, R16, R15, R10 ;  /* 0x0000000f10137210 */ /* 0x002fc60007ffe00a */
[----:B------:R-:W-:Y:S04]  /*42b0*/  LDS R32, [R6] ;  /* 0x0000000006207984 */ /* 0x000fe80000000800 */
[----:B------:R-:W1:Y:S01]  /*42c0*/  LDS R33, [R6+0x40] ;  /* 0x0000400006217984 */ /* 0x000e620000000800 */
[----:B---3--:R-:W-:-:S03]  /*42d0*/  IADD3 R21, PT, PT, R18, R17, R8 ;  /* 0x0000001112157210 */ /* 0x008fc60007ffe008 */
[----:B------:R-:W-:Y:S04]  /*42e0*/  LDS R18, [R4+0x80] ;  /* 0x0000800004127984 */ /* 0x000fe80000000800 */
[----:B------:R-:W3:Y:S01]  /*42f0*/  LDS R17, [R4+0xc0] ;  /* 0x0000c00004117984 */ /* 0x000ee20000000800 */
[----:B----4-:R-:W-:-:S03]  /*4300*/  IADD3 R19, PT, PT, R22, R20, R19 ;  /* 0x0000001416137210 */ /* 0x010fc60007ffe013 */
[----:B------:R-:W-:Y:S04]  /*4310*/  LDS R16, [R6+0x80] ;  /* 0x0000800006107984 */ /* 0x000fe80000000800 */
[----:B------:R-:W4:Y:S01]  /*4320*/  LDS R15, [R6+0xc0] ;  /* 0x0000c000060f7984 */ /* 0x000f220000000800 */
[----:B--2---:R-:W-:-:S03]  /*4330*/  IADD3 R21, PT, PT, R23, R24, R21 ;  /* 0x0000001817157210 */ /* 0x004fc60007ffe015 */
[----:B------:R-:W-:Y:S04]  /*4340*/  LDS R14, [R4+0x100] ;  /* 0x00010000040e7984 */ /* 0x000fe80000000800 */
[----:B------:R-:W2:Y:S01]  /*4350*/  LDS R13, [R4+0x140] ;  /* 0x00014000040d7984 */ /* 0x000ea20000000800 */
[----:B-----5:R-:W-:-:S03]  /*4360*/  IADD3 R19, PT, PT, R25, R26, R19 ;  /* 0x0000001a19137210 */ /* 0x020fc60007ffe013 */
[----:B------:R-:W-:Y:S04]  /*4370*/  LDS R12, [R6+0x100] ;  /* 0x00010000060c7984 */ /* 0x000fe80000000800 */
[----:B------:R-:W5:Y:S01]  /*4380*/  LDS R11, [R6+0x140] ;  /* 0x00014000060b7984 */ /* 0x000f620000000800 */
[----:B0-----:R-:W-:-:S03]  /*4390*/  IADD3 R21, PT, PT, R31, R28, R21 ;  /* 0x0000001c1f157210 */ /* 0x001fc60007ffe015 */
[----:B------:R-:W-:Y:S04]  /*43a0*/  LDS R10, [R4+0x180] ;  /* 0x00018000040a7984 */ /* 0x000fe80000000800 */
[----:B------:R0:W5:Y:S01]  /*43b0*/  LDS R9, [R4+0x1c0] ;  /* 0x0001c00004097984 */ /* 0x0001620000000800 */
[----:B-1----:R-:W-:-:S03]  /*43c0*/  IADD3 R19, PT, PT, R33, R32, R19 ;  /* 0x0000002021137210 */ /* 0x002fc60007ffe013 */
[----:B------:R-:W-:Y:S04]  /*43d0*/  LDS R7, [R6+0x180] ;  /* 0x0001800006077984 */ /* 0x000fe80000000800 */
[----:B------:R1:W5:Y:S01]  /*43e0*/  LDS R8, [R6+0x1c0] ;  /* 0x0001c00006087984 */ /* 0x0003620000000800 */
[----:B---3--:R-:W-:Y:S01]  /*43f0*/  IADD3 R17, PT, PT, R17, R18, R21 ;  /* 0x0000001211117210 */ /* 0x008fe20007ffe015 */
[----:B0-----:R-:W-:Y:S01]  /*4400*/  VIADD R4, R4, 0x400 ;  /* 0x0000040004047836 */ /* 0x001fe20000000000 */
[----:B----4-:R-:W-:Y:S02]  /*4410*/  IADD3 R15, PT, PT, R15, R16, R19 ;  /* 0x000000100f0f7210 */ /* 0x010fe40007ffe013 */
[----:B-1----:R-:W-:Y:S02]  /*4420*/  IADD3 R6, PT, PT, R6, 0x400, RZ ;  /* 0x0000040006067810 */ /* 0x002fe40007ffe0ff */
[----:B--2---:R-:W-:-:S02]  /*4430*/  IADD3 R13, PT, PT, R13, R14, R17 ;  /* 0x0000000e0d0d7210 */ /* 0x004fc40007ffe011 */
[----:B-----5:R-:W-:Y:S02]  /*4440*/  IADD3 R11, PT, PT, R11, R12, R15 ;  /* 0x0000000c0b0b7210 */ /* 0x020fe40007ffe00f */
[----:B------:R-:W-:Y:S02]  /*4450*/  IADD3 R9, PT, PT, R9, R10, R13 ;  /* 0x0000000a09097210 */ /* 0x000fe40007ffe00d */
[----:B------:R-:W-:Y:S01]  /*4460*/  IADD3 R7, PT, PT, R8, R7, R11 ;  /* 0x0000000708077210 */ /* 0x000fe20007ffe00b */
[----:B------:R-:W-:Y:S06]  /*4470*/  BRA.U UP0, `(.L_x_58) ;  /* 0xfffffffd002c7547 */ /* 0x000fec000b83ffff */
.L_x_57:
[----:B------:R-:W-:-:S09]  /*4480*/  UISETP.NE.AND UP0, UPT, UR6, URZ, UPT ;  /* 0x000000ff0600728c */ /* 0x000fd2000bf05270 */
[----:B------:R-:W-:Y:S05]  /*4490*/  BRA.U !UP0, `(.L_x_59) ;  /* 0x0000000508207547 */ /* 0x000fea000b800000 */
[----:B------:R-:W-:Y:S01]  /*44a0*/  UISETP.GE.U32.AND UP0, UPT, UR6, 0x8, UPT ;  /* 0x000000080600788c */ /* 0x000fe2000bf06070 */
[C---:B------:R-:W-:Y:S01]  /*44b0*/  IMAD R4, R2.reuse, -0x3c, R27 ;  /* 0xffffffc402047824 */ /* 0x040fe200078e021b */
[----:B------:R-:W-:Y:S01]  /*44c0*/  ULOP3.LUT UR10, UR5, 0x7, URZ, 0xc0, !UPT ;  /* 0x00000007050a7892 */ /* 0x000fe2000f8ec0ff */
[----:B------:R-:W-:-:S03]  /*44d0*/  IMAD R6, R2, -0x3c, R29 ;  /* 0xffffffc402067824 */ /* 0x000fc600078e021d */
[----:B------:R-:W-:-:S03]  /*44e0*/  UISETP.NE.AND UP1, UPT, UR10, URZ, UPT ;  /* 0x000000ff0a00728c */ /* 0x000fc6000bf25270 */
[----:B------:R-:W-:Y:S08]  /*44f0*/  BRA.U !UP0, `(.L_x_60) ;  /* 0x00000001086c7547 */ /* 0x000ff0000b800000 */
[C---:B------:R-:W-:Y:S01]  /*4500*/  IMAD R8, R5.reuse, 0x40, R4 ;  /* 0x0000004005087824 */ /* 0x040fe200078e0204 */
[C---:B------:R-:W-:Y:S01]  /*4510*/  LEA R11, R5.reuse, R6, 0x6 ;  /* 0x00000006050b7211 */ /* 0x040fe200078e30ff */
[----:B------:R-:W-:-:S03]  /*4520*/  VIADD R5, R5, 0x8 ;  /* 0x0000000805057836 */ /* 0x000fc60000000000 */
[----:B------:R-:W-:Y:S04]  /*4530*/  LDS R10, [R8] ;  /* 0x00000000080a7984 */ /* 0x000fe80000000800 */
[----:B------:R-:W2:Y:S04]  /*4540*/  LDS R13, [R8+0x40] ;  /* 0x00004000080d7984 */ /* 0x000ea80000000800 */
[----:B------:R-:W-:Y:S04]  /*4550*/  LDS R12, [R11] ;  /* 0x000000000b0c7984 */ /* 0x000fe80000000800 */
[----:B0-----:R-:W0:Y:S04]  /*4560*/  LDS R14, [R11+0x40] ;  /* 0x000040000b0e7984 */ /* 0x001e280000000800 */
[----:B------:R-:W-:Y:S04]  /*4570*/  LDS R15, [R8+0x80] ;  /* 0x00008000080f7984 */ /* 0x000fe80000000800 */
[----:B-1----:R-:W1:Y:S04]  /*4580*/  LDS R16, [R8+0xc0] ;  /* 0x0000c00008107984 */ /* 0x002e680000000800 */
[----:B------:R-:W-:Y:S04]  /*4590*/  LDS R17, [R11+0x80] ;  /* 0x000080000b117984 */ /* 0x000fe80000000800 */
[----:B---34-:R-:W3:Y:S04]  /*45a0*/  LDS R18, [R11+0xc0] ;  /* 0x0000c0000b127984 */ /* 0x018ee80000000800 */
[----:B------:R-:W-:Y:S04]  /*45b0*/  LDS R19, [R8+0x100] ;  /* 0x0001000008137984 */ /* 0x000fe80000000800 */
[----:B------:R-:W4:Y:S04]  /*45c0*/  LDS R20, [R8+0x140] ;  /* 0x0001400008147984 */ /* 0x000f280000000800 */
[----:B------:R-:W-:Y:S04]  /*45d0*/  LDS R21, [R11+0x100] ;  /* 0x000100000b157984 */ /* 0x000fe80000000800 */
[----:B------:R-:W5:Y:S01]  /*45e0*/  LDS R22, [R11+0x140] ;  /* 0x000140000b167984 */ /* 0x000f620000000800 */
[----:B--2---:R-:W-:-:S03]  /*45f0*/  IADD3 R10, PT, PT, R13, R10, R9 ;  /* 0x0000000a0d0a7210 */ /* 0x004fc60007ffe009 */
[----:B------:R-:W-:Y:S04]  /*4600*/  LDS R23, [R8+0x180] ;  /* 0x0001800008177984 */ /* 0x000fe80000000800 */
[----:B------:R-:W2:Y:S01]  /*4610*/  LDS R24, [R8+0x1c0] ;  /* 0x0001c00008187984 */ /* 0x000ea20000000800 */
[----:B0-----:R-:W-:-:S03]  /*4620*/  IADD3 R12, PT, PT, R14, R12, R7 ;  /* 0x0000000c0e0c7210 */ /* 0x001fc60007ffe007 */
[----:B------:R-:W-:Y:S04]  /*4630*/  LDS R25, [R11+0x180] ;  /* 0x000180000b197984 */ /* 0x000fe80000000800 */
[----:B------:R-:W0:Y:S01]  /*4640*/  LDS R26, [R11+0x1c0] ;  /* 0x0001c0000b1a7984 */ /* 0x000e220000000800 */
[----:B-1----:R-:W-:Y:S02]  /*4650*/  IADD3 R10, PT, PT, R16, R15, R10 ;  /* 0x0000000f100a7210 */ /* 0x002fe40007ffe00a */
[----:B---3--:R-:W-:Y:S02]  /*4660*/  IADD3 R12, PT, PT, R18, R17, R12 ;  /* 0x00000011120c7210 */ /* 0x008fe40007ffe00c */
[----:B----4-:R-:W-:Y:S02]  /*4670*/  IADD3 R10, PT, PT, R20, R19, R10 ;  /* 0x00000013140a7210 */ /* 0x010fe40007ffe00a */
[----:B-----5:R-:W-:-:S02]  /*4680*/  IADD3 R12, PT, PT, R22, R21, R12 ;  /* 0x00000015160c7210 */ /* 0x020fc40007ffe00c */
[----:B--2---:R-:W-:Y:S02]  /*4690*/  IADD3 R9, PT, PT, R24, R23, R10 ;  /* 0x0000001718097210 */ /* 0x004fe40007ffe00a */
[----:B0-----:R-:W-:-:S07]  /*46a0*/  IADD3 R7, PT, PT, R26, R25, R12 ;  /* 0x000000191a077210 */ /* 0x001fce0007ffe00c */
.L_x_60:
[----:B------:R-:W-:Y:S05]  /*46b0*/  BRA.U !UP1, `(.L_x_59) ;  /* 0x0000000109987547 */ /* 0x000fea000b800000 */
[----:B------:R-:W-:Y:S02]  /*46c0*/  UISETP.GE.U32.AND UP0, UPT, UR10, 0x4, UPT ;  /* 0x000000040a00788c */ /* 0x000fe4000bf06070 */
[----:B------:R-:W-:-:S04]  /*46d0*/  ULOP3.LUT UR4, UR5, 0x3, URZ, 0xc0, !UPT ;  /* 0x0000000305047892 */ /* 0x000fc8000f8ec0ff */
[----:B------:R-:W-:-:S03]  /*46e0*/  UISETP.NE.AND UP1, UPT, UR4, URZ, UPT ;  /* 0x000000ff0400728c */ /* 0x000fc6000bf25270 */
[----:B------:R-:W-:Y:S08]  /*46f0*/  BRA.U !UP0, `(.L_x_61) ;  /* 0x00000001083c7547 */ /* 0x000ff0000b800000 */
[C---:B------:R-:W-:Y:S01]  /*4700*/  LEA R4, R5.reuse, R4, 0x6 ;  /* 0x0000000405047211 */ /* 0x040fe200078e30ff */
[C---:B------:R-:W-:Y:S01]  /*4710*/  IMAD R8, R5.reuse, 0x40, R6 ;  /* 0x0000004005087824 */ /* 0x040fe200078e0206 */
[----:B------:R-:W-:-:S03]  /*4720*/  IADD3 R5, PT, PT, R5, 0x4, RZ ;  /* 0x0000000405057810 */ /* 0x000fc60007ffe0ff */
[----:B------:R-:W-:Y:S04]  /*4730*/  LDS R6, [R4] ;  /* 0x0000000004067984 */ /* 0x000fe80000000800 */
[----:B------:R-:W2:Y:S04]  /*4740*/  LDS R11, [R4+0x40] ;  /* 0x00004000040b7984 */ /* 0x000ea80000000800 */
[----:B------:R-:W-:Y:S04]  /*4750*/  LDS R10, [R8] ;  /* 0x00000000080a7984 */ /* 0x000fe80000000800 */
[----:B------:R-:W5:Y:S04]  /*4760*/  LDS R12, [R8+0x40] ;  /* 0x00004000080c7984 */ /* 0x000f680000000800 */
[----:B------:R-:W-:Y:S04]  /*4770*/  LDS R13, [R4+0x80] ;  /* 0x00008000040d7984 */ /* 0x000fe80000000800 */
[----:B------:R-:W3:Y:S04]  /*4780*/  LDS R15, [R4+0xc0] ;  /* 0x0000c000040f7984 */ /* 0x000ee80000000800 */
[----:B0-----:R-:W-:Y:S04]  /*4790*/  LDS R14, [R8+0x80] ;  /* 0x00008000080e7984 */ /* 0x001fe80000000800 */
[----:B-1----:R-:W0:Y:S01]  /*47a0*/  LDS R16, [R8+0xc0] ;  /* 0x0000c00008107984 */ /* 0x002e220000000800 */
[----:B--2---:R-:W-:-:S02]  /*47b0*/  IADD3 R6, PT, PT, R11, R6, R9 ;  /* 0x000000060b067210 */ /* 0x004fc40007ffe009 */
[----:B-----5:R-:W-:Y:S02]  /*47c0*/  IADD3 R7, PT, PT, R12, R10, R7 ;  /* 0x0000000a0c077210 */ /* 0x020fe40007ffe007 */
[----:B---3--:R-:W-:Y:S02]  /*47d0*/  IADD3 R9, PT, PT, R15, R13, R6 ;  /* 0x0000000d0f097210 */ /* 0x008fe40007ffe006 */
[----:B0-----:R-:W-:-:S07]  /*47e0*/  IADD3 R7, PT, PT, R16, R14, R7 ;  /* 0x0000000e10077210 */ /* 0x001fce0007ffe007 */
.L_x_61:
[----:B------:R-:W-:Y:S05]  /*47f0*/  BRA.U !UP1, `(.L_x_59) ;  /* 0x0000000109487547 */ /* 0x000fea000b800000 */
[----:B------:R-:W-:Y:S01]  /*4800*/  IMAD R2, R5, 0x10, R2 ;  /* 0x0000001005027824 */ /* 0x000fe200078e0202 */
[C---:B------:R-:W-:Y:S01]  /*4810*/  IADD3 R4, PT, PT, R0.reuse, 0x2b80, RZ ;  /* 0x00002b8000047810 */ /* 0x040fe20007ffe0ff */
[----:B------:R-:W-:Y:S01]  /*4820*/  VIADD R6, R0, 0xb80 ;  /* 0x00000b8000067836 */ /* 0x000fe20000000000 */
[----:B------:R-:W-:Y:S02]  /*4830*/  UIADD3 UR4, UPT, UPT, -UR4, URZ, URZ ;  /* 0x000000ff04047290 */ /* 0x000fe4000fffe1ff */
[----:B------:R-:W-:Y:S02]  /*4840*/  SHF.L.U32 R0, R2, 0x2, RZ ;  /* 0x0000000202007819 */ /* 0x000fe400000006ff */
[C---:B------:R-:W-:Y:S02]  /*4850*/  LEA R5, R3.reuse, R4, 0x18 ;  /* 0x0000000403057211 */ /* 0x040fe400078ec0ff */
[----:B------:R-:W-:-:S03]  /*4860*/  LEA R3, R3, R6, 0x18 ;  /* 0x0000000603037211 */ /* 0x000fc600078ec0ff */
[----:B------:R-:W-:Y:S01]  /*4870*/  IMAD.IADD R2, R5, 0x1, R0 ;  /* 0x0000000105027824 */ /* 0x000fe200078e0200 */
[----:B------:R-:W-:-:S07]  /*4880*/  IADD3 R0, PT, PT, R3, R0, RZ ;  /* 0x0000000003007210 */ /* 0x000fce0007ffe0ff */
.L_x_62:
[----:B------:R2:W5:Y:S01]  /*4890*/  LDS R4, [R0] ;  /* 0x0000000000047984 */ /* 0x0005620000000800 */
[----:B------:R-:W-:-:S03]  /*48a0*/  UIADD3 UR4, UPT, UPT, UR4, 0x1, URZ ;  /* 0x0000000104047890 */ /* 0x000fc6000fffe0ff */
[----:B------:R0:W1:Y:S01]  /*48b0*/  LDS R6, [R2] ;  /* 0x0000000002067984 */ /* 0x0000620000000800 */
[----:B------:R-:W-:Y:S01]  /*48c0*/  UISETP.NE.AND UP0, UPT, UR4, URZ, UPT ;  /* 0x000000ff0400728c */ /* 0x000fe2000bf05270 */
[----:B--2---:R-:W-:Y:S01]  /*48d0*/  VIADD R0, R0, 0x40 ;  /* 0x0000004000007836 */ /* 0x004fe20000000000 */
[----:B0-----:R-:W-:Y:S01]  /*48e0*/  IADD3 R2, PT, PT, R2, 0x40, RZ ;  /* 0x0000004002027810 */ /* 0x001fe20007ffe0ff */
[----:B-----5:R-:W-:Y:S01]  /*48f0*/  IMAD.IADD R9, R4, 0x1, R9 ;  /* 0x0000000104097824 */ /* 0x020fe200078e0209 */
[----:B-1----:R-:W-:-:S05]  /*4900*/  IADD3 R7, PT, PT, R6, R7, RZ ;  /* 0x0000000706077210 */ /* 0x002fca0007ffe0ff */
[----:B------:R-:W-:Y:S05]  /*4910*/  BRA.U UP0, `(.L_x_62) ;  /* 0xfffffffd00dc7547 */ /* 0x000fea000b83ffff */
.L_x_59:
[----:B------:R-:W-:-:S13]  /*4920*/  ISETP.GE.AND P0, PT, R30, UR7, PT ;  /* 0x000000071e007c0c */ /* 0x000fda000bf06270 */
[----:B------:R-:W-:Y:S05]  /*4930*/  @P0 EXIT ;  /* 0x000000000000094d */ /* 0x000fea0003800000 */
[----:B------:R-:W2:Y:S01]  /*4940*/  I2F.F64 R4, R7 ;  /* 0x0000000700047312 */ /* 0x000ea20000201c00 */
[----:B------:R-:W-:Y:S01]  /*4950*/  IMAD.MOV.U32 R2, RZ, RZ, 0x1 ;  /* 0x00000001ff027424 */ /* 0x000fe200078e00ff */
[----:B------:R-:W-:Y:S06]  /*4960*/  BSSY.RECONVERGENT B0, `(.L_x_63) ;  /* 0x0000013000007945 */ /* 0x000fec0003800200 */
[----:B0-----:R-:W0:Y:S08]  /*4970*/  I2F.F64 R14, R9 ;  /* 0x00000009000e7312 */ /* 0x001e300000201c00 */
[----:B--2---:R-:W2:Y:S01]  /*4980*/  MUFU.RCP64H R3, R5 ;  /* 0x0000000500037308 */ /* 0x004ea20000001800 */
[----:B0-----:R-:W-:Y:S01]  /*4990*/  FSETP.GEU.AND P1, PT, |R15|, 6.5827683646048100446e-37, PT ;  /* 0x036000000f00780b */ /* 0x001fe20003f2e200 */
[----:B--2---:R-:W-:-:S08]  /*49a0*/  DFMA R10, -R4, R2, 1 ;  /* 0x3ff00000040a742b */ /* 0x004fd00000000102 */
[----:B------:R-:W-:-:S08]  /*49b0*/  DFMA R10, R10, R10, R10 ;  /* 0x0000000a0a0a722b */ /* 0x000fd0000000000a */
[----:B------:R-:W-:-:S08]  /*49c0*/  DFMA R10, R2, R10, R2 ;  /* 0x0000000a020a722b */ /* 0x000fd00000000002 */
[----:B------:R-:W-:-:S08]  /*49d0*/  DFMA R2, -R4, R10, 1 ;  /* 0x3ff000000402742b */ /* 0x000fd0000000010a */
[----:B------:R-:W-:-:S08]  /*49e0*/  DFMA R2, R10, R2, R10 ;  /* 0x000000020a02722b */ /* 0x000fd0000000000a */
[----:B------:R-:W-:-:S08]  /*49f0*/  DMUL R10, R14, R2 ;  /* 0x000000020e0a7228 */ /* 0x000fd00000000000 */
[----:B------:R-:W-:-:S08]  /*4a00*/  DFMA R12, -R4, R10, R14 ;  /* 0x0000000a040c722b */ /* 0x000fd0000000010e */
[----:B------:R-:W-:-:S10]  /*4a10*/  DFMA R2, R2, R12, R10 ;  /* 0x0000000c0202722b */ /* 0x000fd4000000000a */
[----:B------:R-:W-:-:S05]  /*4a20*/  FFMA R0, RZ, R5, R3 ;  /* 0x00000005ff007223 */ /* 0x000fca0000000003 */
[----:B------:R-:W-:-:S13]  /*4a30*/  FSETP.GT.AND P0, PT, |R0|, 1.469367938527859385e-39, PT ;  /* 0x001000000000780b */ /* 0x000fda0003f04200 */
[----:B------:R-:W-:Y:S05]  /*4a40*/  @P0 BRA P1, `(.L_x_64) ;  /* 0x0000000000100947 */ /* 0x000fea0000800000 */
[----:B------:R-:W-:-:S07]  /*4a50*/  MOV R0, 0x4a70 ;  /* 0x00004a7000007802 */ /* 0x000fce0000000f00 */
[----:B-1-34-:R-:W-:Y:S05]  /*4a60*/  CALL.REL.NOINC `($__internal_0_$__cuda_sm20_div_rn_f64_full) ;  /* 0x0000000000207944 */ /* 0x01afea0003c00000 */
[----:B------:R-:W-:Y:S01]  /*4a70*/  MOV R2, R10 ;  /* 0x0000000a00027202 */ /* 0x000fe20000000f00 */
[----:B------:R-:W-:-:S07]  /*4a80*/  IMAD.MOV.U32 R3, RZ, RZ, R11 ;  /* 0x000000ffff037224 */ /* 0x000fce00078e000b */
.L_x_64:
[----:B------:R-:W-:Y:S05]  /*4a90*/  BSYNC.RECONVERGENT B0 ;  /* 0x0000000000007941 */ /* 0x000fea0003800200 */
.L_x_63:
[----:B------:R-:W0:Y:S01]  /*4aa0*/  LDC.64 R4, c[0x0][0x380] ;  /* 0x0000e000ff047b82 */ /* 0x000e220000000a00 */
[----:B------:R-:W2:Y:S01]  /*4ab0*/  F2F.F32.F64 R3, R2 ;  /* 0x0000000200037310 */ /* 0x000ea20000301000 */
[----:B0-----:R-:W-:-:S05]  /*4ac0*/  IMAD.WIDE R30, R30, 0x4, R4 ;  /* 0x000000041e1e7825 */ /* 0x001fca00078e0204 */
[----:B--2---:R-:W-:Y:S01]  /*4ad0*/  STG.E desc[UR8][R30.64], R3 ;  /* 0x000000031e007986 */ /* 0x004fe2000c101908 */
[----:B------:R-:W-:Y:S05]  /*4ae0*/  EXIT ;  /* 0x000000000000794d */ /* 0x000fea0003800000 */
        .weak           $__internal_0_$__cuda_sm20_div_rn_f64_full
        .type           $__internal_0_$__cuda_sm20_div_rn_f64_full,@function
        .size           $__internal_0_$__cuda_sm20_div_rn_f64_full,(.L_x_71 - $__internal_0_$__cuda_sm20_div_rn_f64_full)
$__internal_0_$__cuda_sm20_div_rn_f64_full:
[C---:B------:R-:W-:Y:S01]  /*4af0*/  FSETP.GEU.AND P0, PT, |R5|.reuse, 1.469367938527859385e-39, PT ;  /* 0x001000000500780b */ /* 0x040fe20003f0e200 */
[----:B------:R-:W-:Y:S01]  /*4b00*/  IMAD.MOV.U32 R8, RZ, RZ, 0x1 ;  /* 0x00000001ff087424 */ /* 0x000fe200078e00ff */
[----:B------:R-:W-:Y:S01]  /*4b10*/  LOP3.LUT R2, R5, 0x800fffff, RZ, 0xc0, !PT ;  /* 0x800fffff05027812 */ /* 0x000fe200078ec0ff */
[----:B------:R-:W-:Y:S01]  /*4b20*/  IMAD.MOV.U32 R6, RZ, RZ, R14 ;  /* 0x000000ffff067224 */ /* 0x000fe200078e000e */
[----:B------:R-:W-:Y:S01]  /*4b30*/  MOV R7, R15 ;  /* 0x0000000f00077202 */ /* 0x000fe20000000f00 */
[----:B------:R-:W-:Y:S01]  /*4b40*/  BSSY.RECONVERGENT B1, `(.L_x_65) ;  /* 0x0000054000017945 */ /* 0x000fe20003800200 */
[----:B------:R-:W-:Y:S02]  /*4b50*/  LOP3.LUT R3, R2, 0x3ff00000, RZ, 0xfc, !PT ;  /* 0x3ff0000002037812 */ /* 0x000fe400078efcff */
[----:B------:R-:W-:Y:S02]  /*4b60*/  MOV R2, R4 ;  /* 0x0000000400027202 */ /* 0x000fe40000000f00 */
[----:B------:R-:W-:-:S02]  /*4b70*/  FSETP.GEU.AND P2, PT, |R7|, 1.469367938527859385e-39, PT ;  /* 0x001000000700780b */ /* 0x000fc40003f4e200 */
[----:B------:R-:W-:Y:S01]  /*4b80*/  LOP3.LUT R10, R7, 0x7ff00000, RZ, 0xc0, !PT ;  /* 0x7ff00000070a7812 */ /* 0x000fe200078ec0ff */
[----:B------:R-:W-:Y:S01]  /*4b90*/  @!P0 DMUL R2, R4, 8.98846567431157953865e+307 ;  /* 0x7fe0000004028828 */ /* 0x000fe20000000000 */
[----:B------:R-:W-:-:S03]  /*4ba0*/  LOP3.LUT R18, R5, 0x7ff00000, RZ, 0xc0, !PT ;  /* 0x7ff0000005127812 */ /* 0x000fc600078ec0ff */
[----:B------:R-:W-:Y:S01]  /*4bb0*/  IMAD.MOV.U32 R19, RZ, RZ, R10 ;  /* 0x000000ffff137224 */ /* 0x000fe200078e000a */
[C---:B------:R-:W-:Y:S01]  /*4bc0*/  ISETP.GE.U32.AND P1, PT, R10.reuse, R18, PT ;  /* 0x000000120a00720c */ /* 0x040fe20003f26070 */
[----:B------:R-:W0:Y:S04]  /*4bd0*/  MUFU.RCP64H R9, R3 ;  /* 0x0000000300097308 */ /* 0x000e280000001800 */
[----:B------:R-:W-:Y:S02]  /*4be0*/  @!P2 LOP3.LUT R11, R5, 0x7ff00000, RZ, 0xc0, !PT ;  /* 0x7ff00000050ba812 */ /* 0x000fe400078ec0ff */
[----:B------:R-:W-:Y:S02]  /*4bf0*/  @!P0 LOP3.LUT R18, R3, 0x7ff00000, RZ, 0xc0, !PT ;  /* 0x7ff0000003128812 */ /* 0x000fe400078ec0ff */
[----:B------:R-:W-:-:S02]  /*4c00*/  @!P2 ISETP.GE.U32.AND P3, PT, R10, R11, PT ;  /* 0x0000000b0a00a20c */ /* 0x000fc40003f66070 */
[----:B------:R-:W-:Y:S01]  /*4c10*/  MOV R11, 0x1ca00000 ;  /* 0x1ca00000000b7802 */ /* 0x000fe20000000f00 */
[----:B------:R-:W-:Y:S01]  /*4c20*/  VIADD R21, R18, 0xffffffff ;  /* 0xffffffff12157836 */ /* 0x000fe20000000000 */
[----:B0-----:R-:W-:-:S08]  /*4c30*/  DFMA R12, R8, -R2, 1 ;  /* 0x3ff00000080c742b */ /* 0x001fd00000000802 */
[----:B------:R-:W-:-:S08]  /*4c40*/  DFMA R12, R12, R12, R12 ;  /* 0x0000000c0c0c722b */ /* 0x000fd0000000000c */
[----:B------:R-:W-:Y:S01]  /*4c50*/  DFMA R14, R8, R12, R8 ;  /* 0x0000000c080e722b */ /* 0x000fe20000000008 */
[C---:B------:R-:W-:Y:S01]  /*4c60*/  @!P2 SEL R13, R11.reuse, 0x63400000, !P3 ;  /* 0x634000000b0da807 */ /* 0x040fe20005800000 */
[----:B------:R-:W-:Y:S01]  /*4c70*/  IMAD.MOV.U32 R8, RZ, RZ, R6 ;  /* 0x000000ffff087224 */ /* 0x000fe200078e0006 */
[----:B------:R-:W-:Y:S02]  /*4c80*/  SEL R9, R11, 0x63400000, !P1 ;  /* 0x634000000b097807 */ /* 0x000fe40004800000 */
[--C-:B------:R-:W-:Y:S02]  /*4c90*/  @!P2 LOP3.LUT R13, R13, 0x80000000, R7.reuse, 0xf8, !PT ;  /* 0x800000000d0da812 */ /* 0x100fe400078ef807 */
[----:B------:R-:W-:Y:S01]  /*4ca0*/  LOP3.LUT R9, R9, 0x800fffff, R7, 0xf8, !PT ;  /* 0x800fffff09097812 */ /* 0x000fe200078ef807 */
[----:B------:R-:W-:Y:S01]  /*4cb0*/  DFMA R16, R14, -R2, 1 ;  /* 0x3ff000000e10742b */ /* 0x000fe20000000802 */
[----:B------:R-:W-:Y:S02]  /*4cc0*/  @!P2 LOP3.LUT R13, R13, 0x100000, RZ, 0xfc, !PT ;  /* 0x001000000d0da812 */ /* 0x000fe400078efcff */
[----:B------:R-:W-:-:S05]  /*4cd0*/  @!P2 MOV R12, RZ ;  /* 0x000000ff000ca202 */ /* 0x000fca0000000f00 */
[----:B------:R-:W-:Y:S02]  /*4ce0*/  DFMA R16, R14, R16, R14 ;  /* 0x000000100e10722b */ /* 0x000fe4000000000e */
[----:B------:R-:W-:-:S08]  /*4cf0*/  @!P2 DFMA R8, R8, 2, -R12 ;  /* 0x400000000808a82b */ /* 0x000fd0000000080c */
[----:B------:R-:W-:Y:S02]  /*4d00*/  DMUL R12, R16, R8 ;  /* 0x00000008100c7228 */ /* 0x000fe40000000000 */
[----:B------:R-:W-:-:S04]  /*4d10*/  @!P2 LOP3.LUT R19, R9, 0x7ff00000, RZ, 0xc0, !PT ;  /* 0x7ff000000913a812 */ /* 0x000fc800078ec0ff */
[----:B------:R-:W-:Y:S02]  /*4d20*/  IADD3 R20, PT, PT, R19, -0x1, RZ ;  /* 0xffffffff13147810 */ /* 0x000fe40007ffe0ff */
[----:B------:R-:W-:Y:S02]  /*4d30*/  DFMA R14, R12, -R2, R8 ;  /* 0x800000020c0e722b */ /* 0x000fe40000000008 */
[----:B------:R-:W-:-:S04]  /*4d40*/  ISETP.GT.U32.AND P0, PT, R20, 0x7feffffe, PT ;  /* 0x7feffffe1400780c */ /* 0x000fc80003f04070 */
[----:B------:R-:W-:Y:S02]  /*4d50*/  ISETP.GT.U32.OR P0, PT, R21, 0x7feffffe, P0 ;  /* 0x7feffffe1500780c */ /* 0x000fe40000704470 */
[----:B------:R-:W-:-:S11]  /*4d60*/  DFMA R12, R16, R14, R12 ;  /* 0x0000000e100c722b */ /* 0x000fd6000000000c */
[----:B------:R-:W-:Y:S05]  /*4d70*/  @P0 BRA `(.L_x_66) ;  /* 0x00000000006c0947 */ /* 0x000fea0003800000 */
[----:B------:R-:W-:-:S04]  /*4d80*/  LOP3.LUT R7, R5, 0x7ff00000, RZ, 0xc0, !PT ;  /* 0x7ff0000005077812 */ /* 0x000fc800078ec0ff */
[CC--:B------:R-:W-:Y:S02]  /*4d90*/  VIADDMNMX R6, R10.reuse, -R7.reuse, 0xb9600000, !PT ;  /* 0xb96000000a067446 */ /* 0x0c0fe40007800907 */
[----:B------:R-:W-:Y:S02]  /*4da0*/  ISETP.GE.U32.AND P0, PT, R10, R7, PT ;  /* 0x000000070a00720c */ /* 0x000fe40003f06070 */
[----:B------:R-:W-:Y:S02]  /*4db0*/  VIMNMX R6, PT, PT, R6, 0x46a00000, PT ;  /* 0x46a0000006067848 */ /* 0x000fe40003fe0100 */
[----:B------:R-:W-:-:S04]  /*4dc0*/  SEL R11, R11, 0x63400000, !P0 ;  /* 0x634000000b0b7807 */ /* 0x000fc80004000000 */
[----:B------:R-:W-:Y:S02]  /*4dd0*/  IADD3 R14, PT, PT, -R11, R6, RZ ;  /* 0x000000060b0e7210 */ /* 0x000fe40007ffe1ff */
[----:B------:R-:W-:-:S03]  /*4de0*/  MOV R6, RZ ;  /* 0x000000ff00067202 */ /* 0x000fc60000000f00 */
[----:B------:R-:W-:-:S06]  /*4df0*/  VIADD R7, R14, 0x7fe00000 ;  /* 0x7fe000000e077836 */ /* 0x000fcc0000000000 */
[----:B------:R-:W-:-:S10]  /*4e00*/  DMUL R10, R12, R6 ;  /* 0x000000060c0a7228 */ /* 0x000fd40000000000 */
[----:B------:R-:W-:-:S13]  /*4e10*/  FSETP.GTU.AND P0, PT, |R11|, 1.469367938527859385e-39, PT ;  /* 0x001000000b00780b */ /* 0x000fda0003f0c200 */
[----:B------:R-:W-:Y:S05]  /*4e20*/  @P0 BRA `(.L_x_67) ;  /* 0x0000000000940947 */ /* 0x000fea0003800000 */
[----:B------:R-:W-:Y:S01]  /*4e30*/  DFMA R2, R12, -R2, R8 ;  /* 0x800000020c02722b */ /* 0x000fe20000000008 */
[----:B------:R-:W-:-:S09]  /*4e40*/  IMAD.MOV.U32 R6, RZ, RZ, RZ ;  /* 0x000000ffff067224 */ /* 0x000fd200078e00ff */
[C---:B------:R-:W-:Y:S02]  /*4e50*/  FSETP.NEU.AND P0, PT, R3.reuse, RZ, PT ;  /* 0x000000ff0300720b */ /* 0x040fe40003f0d000 */
[----:B------:R-:W-:-:S04]  /*4e60*/  LOP3.LUT R5, R3, 0x80000000, R5, 0x48, !PT ;  /* 0x8000000003057812 */ /* 0x000fc800078e4805 */
[----:B------:R-:W-:-:S07]  /*4e70*/  LOP3.LUT R7, R5, R7, RZ, 0xfc, !PT ;  /* 0x0000000705077212 */ /* 0x000fce00078efcff */
[----:B------:R-:W-:Y:S05]  /*4e80*/  @!P0 BRA `(.L_x_67) ;  /* 0x00000000007c8947 */ /* 0x000fea0003800000 */
[----:B------:R-:W-:Y:S01]  /*4e90*/  IADD3 R3, PT, PT, -R14, RZ, RZ ;  /* 0x000000ff0e037210 */ /* 0x000fe20007ffe1ff */
[----:B------:R-:W-:Y:S01]  /*4ea0*/  IMAD.MOV.U32 R2, RZ, RZ, RZ ;  /* 0x000000ffff027224 */ /* 0x000fe200078e00ff */
[----:B------:R-:W-:-:S05]  /*4eb0*/  DMUL.RP R6, R12, R6 ;  /* 0x000000060c067228 */ /* 0x000fca0000008000 */
[----:B------:R-:W-:-:S05]  /*4ec0*/  DFMA R2, R10, -R2, R12 ;  /* 0x800000020a02722b */ /* 0x000fca000000000c */
[----:B------:R-:W-:Y:S02]  /*4ed0*/  LOP3.LUT R5, R7, R5, RZ, 0x3c, !PT ;  /* 0x0000000507057212 */ /* 0x000fe400078e3cff */
[----:B------:R-:W-:-:S04]  /*4ee0*/  IADD3 R2, PT, PT, -R14, -0x43300000, RZ ;  /* 0xbcd000000e027810 */ /* 0x000fc80007ffe1ff */
[----:B------:R-:W-:-:S04]  /*4ef0*/  FSETP.NEU.AND P0, PT, |R3|, R2, PT ;  /* 0x000000020300720b */ /* 0x000fc80003f0d200 */
[----:B------:R-:W-:Y:S02]  /*4f00*/  FSEL R10, R6, R10, !P0 ;  /* 0x0000000a060a7208 */ /* 0x000fe40004000000 */
[----:B------:R-:W-:Y:S01]  /*4f10*/  FSEL R11, R5, R11, !P0 ;  /* 0x0000000b050b7208 */ /* 0x000fe20004000000 */
[----:B------:R-:W-:Y:S06]  /*4f20*/  BRA `(.L_x_67) ;  /* 0x0000000000547947 */ /* 0x000fec0003800000 */
.L_x_66:
[----:B------:R-:W-:-:S14]  /*4f30*/  DSETP.NAN.AND P0, PT, R6, R6, PT ;  /* 0x000000060600722a */ /* 0x000fdc0003f08000 */
[----:B------:R-:W-:Y:S05]  /*4f40*/  @P0 BRA `(.L_x_68) ;  /* 0x0000000000440947 */ /* 0x000fea0003800000 */
[----:B------:R-:W-:-:S14]  /*4f50*/  DSETP.NAN.AND P0, PT, R4, R4, PT ;  /* 0x000000040400722a */ /* 0x000fdc0003f08000 */
[----:B------:R-:W-:Y:S05]  /*4f60*/  @P0 BRA `(.L_x_69) ;  /* 0x0000000000300947 */ /* 0x000fea0003800000 */
[----:B------:R-:W-:Y:S01]  /*4f70*/  ISETP.NE.AND P0, PT, R19, R18, PT ;  /* 0x000000121300720c */ /* 0x000fe20003f05270 */
[----:B------:R-:W-:Y:S01]  /*4f80*/  IMAD.MOV.U32 R11, RZ, RZ, -0x80000 ;  /* 0xfff80000ff0b7424 */ /* 0x000fe200078e00ff */
[----:B------:R-:W-:-:S11]  /*4f90*/  MOV R10, 0x0 ;  /* 0x00000000000a7802 */ /* 0x000fd60000000f00 */
[----:B------:R-:W-:Y:S05]  /*4fa0*/  @!P0 BRA `(.L_x_67) ;  /* 0x0000000000348947 */ /* 0x000fea0003800000 */
[----:B------:R-:W-:Y:S02]  /*4fb0*/  ISETP.NE.AND P0, PT, R19, 0x7ff00000, PT ;  /* 0x7ff000001300780c */ /* 0x000fe40003f05270 */
[----:B------:R-:W-:Y:S02]  /*4fc0*/  LOP3.LUT R11, R7, 0x80000000, R5, 0x48, !PT ;  /* 0x80000000070b7812 */ /* 0x000fe400078e4805 */
[----:B------:R-:W-:-:S13]  /*4fd0*/  ISETP.EQ.OR P0, PT, R18, RZ, !P0 ;  /* 0x000000ff1200720c */ /* 0x000fda0004702670 */
[----:B------:R-:W-:Y:S02]  /*4fe0*/  @P0 LOP3.LUT R2, R11, 0x7ff00000, RZ, 0xfc, !PT ;  /* 0x7ff000000b020812 */ /* 0x000fe400078efcff */
[----:B------:R-:W-:Y:S01]  /*4ff0*/  @!P0 MOV R10, RZ ;  /* 0x000000ff000a8202 */ /* 0x000fe20000000f00 */
[----:B------:R-:W-:Y:S01]  /*5000*/  @P0 IMAD.MOV.U32 R10, RZ, RZ, RZ ;  /* 0x000000ffff0a0224 */ /* 0x000fe200078e00ff */
[----:B------:R-:W-:Y:S01]  /*5010*/  @P0 MOV R11, R2 ;  /* 0x00000002000b0202 */ /* 0x000fe20000000f00 */
[----:B------:R-:W-:Y:S06]  /*5020*/  BRA `(.L_x_67) ;  /* 0x0000000000147947 */ /* 0x000fec0003800000 */
.L_x_69:
[----:B------:R-:W-:Y:S01]  /*5030*/  LOP3.LUT R11, R5, 0x80000, RZ, 0xfc, !PT ;  /* 0x00080000050b7812 */ /* 0x000fe200078efcff */
[----:B------:R-:W-:Y:S01]  /*5040*/  IMAD.MOV.U32 R10, RZ, RZ, R4 ;  /* 0x000000ffff0a7224 */ /* 0x000fe200078e0004 */
[----:B------:R-:W-:Y:S06]  /*5050*/  BRA `(.L_x_67) ;  /* 0x0000000000087947 */ /* 0x000fec0003800000 */
.L_x_68:
[----:B------:R-:W-:Y:S02]  /*5060*/  LOP3.LUT R11, R7, 0x80000, RZ, 0xfc, !PT ;  /* 0x00080000070b7812 */ /* 0x000fe400078efcff */
[----:B------:R-:W-:-:S07]  /*5070*/  MOV R10, R6 ;  /* 0x00000006000a7202 */ /* 0x000fce0000000f00 */
.L_x_67:
[----:B------:R-:W-:Y:S05]  /*5080*/  BSYNC.RECONVERGENT B1 ;  /* 0x0000000000017941 */ /* 0x000fea0003800200 */
.L_x_65:
[----:B------:R-:W-:Y:S02]  /*5090*/  HFMA2 R3, -RZ, RZ, 0, 0 ;  /* 0x00000000ff037431 */ /* 0x000fe400000001ff */
[----:B------:R-:W-:-:S04]  /*50a0*/  IMAD.MOV.U32 R2, RZ, RZ, R0 ;  /* 0x000000ffff027224 */ /* 0x000fc800078e0000 */
[----:B------:R-:W-:Y:S05]  /*50b0*/  RET.REL.NODEC R2 `(_Z19jrc3_cuda_rho_driftPfPKiPKfS3_S1_f) ;  /* 0xffffffac02d07950 */ /* 0x000fea0003c3ffff */
.L_x_70:
[----:B------:R-:W-:-:S00]  /*50c0*/  BRA `(.L_x_70) ;  /* 0xfffffffc00fc7947 */ /* 0x000fc0000383ffff */
[----:B------:R-:W-:-:S00]  /*50d0*/  NOP ;  /* 0x0000000000007918 */ /* 0x000fc00000000000 */
        /* <DEDUP_REMOVED lines=10> */
.L_x_71:


//--------------------- .nv.shared._Z19jrc3_cuda_rho_driftPfPKiPKfS3_S1_f --------------------------
	.section	.nv.shared._Z19jrc3_cuda_rho_driftPfPKiPKfS3_S1_f,"aw",@nobits
	.sectionflags	@""
	.align	4
.nv.shared._Z19jrc3_cuda_rho_driftPfPKiPKfS3_S1_f:
	.zero		20352


//--------------------- .nv.shared.reserved.0     --------------------------
	.section	.nv.shared.reserved.0,"aw",@nobits
	.weak		__nv_reservedSMEM_offset_0_alias
	.size		__nv_reservedSMEM_offset_0_alias, 0, 64
	.other		__nv_reservedSMEM_offset_0_alias,@"STO_CUDA_RESERVED_SHARED STV_DEFAULT"
__nv_reservedSMEM_offset_0_alias:
	.zero		0
	.zero		64


//--------------------- .nv.constant0._Z19jrc3_cuda_rho_driftPfPKiPKfS3_S1_f --------------------------
	.section	.nv.constant0._Z19jrc3_cuda_rho_driftPfPKiPKfS3_S1_f,"a",@progbits
	.sectionflags	@""
	.align	4
.nv.constant0._Z19jrc3_cuda_rho_driftPfPKiPKfS3_S1_f:
	.zero		940


//--------------------- SYMBOLS --------------------------

	.type		.nv.reservedSmem.offset0,@object
	.size		.nv.reservedSmem.offset0,0x4
	.type		.nv.reservedSmem.cap,@object
	.size		.nv.reservedSmem.cap,0x4
